// auto-generated by cutlass_sweep.gemm — config: {"arch": "sm_100", "cluster_m": 1, "cluster_n": 1, "dtype": "bf16", "dtype_b": "bf16", "layout": "nt", "stages": 0, "tile_k": 16, "tile_m": 64, "tile_n": 48}
#include "cutlass/cutlass.h"
#include "cutlass/gemm/collective/collective_builder.hpp"
#include "cutlass/gemm/device/gemm_universal_adapter.h"
#include "cutlass/gemm/kernel/gemm_universal.hpp"
#include "cutlass/epilogue/collective/collective_builder.hpp"

using ElemA = cutlass::bfloat16_t;
using ElemB = cutlass::bfloat16_t;
using ElemCD = cutlass::bfloat16_t;
using Acc  = float;
using TileShape    = cute::Shape<cute::_64, cute::_48, cute::_16>;
using ClusterShape = cute::Shape<cute::_1, cute::_1, cute::_1>;

using CollectiveEpilogue = typename cutlass::epilogue::collective::CollectiveBuilder<
    cutlass::arch::Sm100, cutlass::arch::OpClassTensorOp,
    TileShape, ClusterShape,
    cutlass::epilogue::collective::EpilogueTileAuto,
    Acc, Acc,
    ElemCD, cutlass::layout::RowMajor, 128 / cutlass::sizeof_bits<ElemCD>::value,
    ElemCD, cutlass::layout::RowMajor, 128 / cutlass::sizeof_bits<ElemCD>::value,
    cutlass::epilogue::collective::EpilogueScheduleAuto
  >::CollectiveOp;

using CollectiveMainloop = typename cutlass::gemm::collective::CollectiveBuilder<
    cutlass::arch::Sm100, cutlass::arch::OpClassTensorOp,
    ElemA, cutlass::layout::RowMajor, 128 / cutlass::sizeof_bits<ElemA>::value,
    ElemB, cutlass::layout::ColumnMajor, 128 / cutlass::sizeof_bits<ElemB>::value,
    Acc,
    TileShape, ClusterShape,
    cutlass::gemm::collective::StageCountAutoCarveout<static_cast<int>(sizeof(typename CollectiveEpilogue::SharedStorage))>,
    cutlass::gemm::collective::KernelScheduleAuto
  >::CollectiveOp;

using GemmKernel = cutlass::gemm::kernel::GemmUniversal<
    cute::Shape<int,int,int,int>,
    CollectiveMainloop,
    CollectiveEpilogue
>;
using Gemm = cutlass::gemm::device::GemmUniversalAdapter<GemmKernel>;

// Force the device kernel symbol into the cubin without needing a host main.
auto* _anchor = &cutlass::device_kernel<GemmKernel>;


// ===== COMPILED SASS (sm_100a) =====

	.target	sm_100a

	.elftype	@"ET_EXEC"


//--------------------- .note.nv.tkinfo           --------------------------
	.section	.note.nv.tkinfo,"",@"SHT_NOTE"
	.sectionflags	@"SHF_NOTE_NV_TKINFO"
	.tkinfo
        /*0018*/ 	.word	0x00000002
        /*0030*/ 	.string	""
        /*0030*/ 	.string	"ptxas"
        /*0030*/ 	.string	"Cuda compilation tools, release 13.0, V13.0.88"
        /*0030*/ 	.string	"Build cuda_13.0.r13.0/compiler.36424714_0"
        /*0030*/ 	.string	"-arch sm_100a -m 64 "



//--------------------- .note.nv.cuinfo           --------------------------
	.section	.note.nv.cuinfo,"",@"SHT_NOTE"
	.sectionflags	@"SHF_NOTE_NV_CUINFO"
        /*0018*/ 	.short	0x0002
        /*001a*/ 	.short	0x0064
        /*001c*/ 	.short	0x0082
	.zero		2


//--------------------- .nv.info                  --------------------------
	.section	.nv.info,"",@"SHT_CUDA_INFO"
	.align	4


	//----- nvinfo : EIATTR_REGCOUNT
	.align		4
        /*0000*/ 	.byte	0x04, 0x2f
        /*0002*/ 	.short	(.L_19 - .L_18)
	.align		4
.L_18:
        /*0004*/ 	.word	index@(_ZN7cutlass13device_kernelINS_4gemm6kernel13GemmUniversalIN4cute5tupleIJiiiiEEENS1_10collective13CollectiveMmaINS1_35MainloopSm100TmaUmmaWarpSpecializedILi60ELi2ELi4ENS5_IJNS4_1CILi1EEESB_SB_EEEEENS5_IJNSA_ILi64EEENSA_ILi48EEENSA_ILi16EEEEEENS_10bfloat16_tENS5_IJlSB_lEEESI_SJ_NS4_8TiledMMAINS4_8MMA_AtomIJNS4_20SM100_MMA_F16BF16_SSISI_SI_fLi64ELi48ELNS4_4UMMA5MajorE0ELSO_0ELNSN_7ScaleInE0ELSP_0EEEEEENS4_6LayoutISC_NS5_IJNSA_ILi0EEEST_ST_EEEEENS5_IJNS4_10UnderscoreESW_SW_EEEEENS4_13SM90_TMA_LOADENS4_14ComposedLayoutINS4_7SwizzleILi1ELi4ELi3EEENS4_18smem_ptr_flag_bitsILi16EEENSS_INS5_IJNSA_ILi8EEESG_EEENS5_IJSG_SB_EEEEEEEvNS4_8identityESZ_S19_vS1A_EENS_8epilogue10collective18CollectiveEpilogueINS1C_23Sm100TmaWarpSpecializedILi2ELi1ELi24ELb1ELb0EEEJSH_NS5_IJNSS_ISE_SB_EENSS_ISF_SB_EEEEESI_SJ_SI_SJ_NS1C_6fusion15FusionCallbacksIS1G_NS1K_17LinearCombinationISI_fSI_fLNS_15FloatRoundStyleE2EEESH_S1J_JEEENS4_5SM1004TMEM4LOAD26SM100_TMEM_LOAD_16dp256b2xESZ_S19_NS4_17SM75_U32x4_LDSM_NENS4_14SM90_TMA_STOREES19_NS4_17SM90_U32x4_STSM_NENS4_39AutoVectorizingCopyWithAssumedAlignmentILi128EEEEEEvvEEEEvNT_6ParamsE)
        /*0008*/ 	.word	0x0000005f


	//----- nvinfo : EIATTR_FRAME_SIZE
	.align		4
.L_19:
        /*000c*/ 	.byte	0x04, 0x11
        /*000e*/ 	.short	(.L_21 - .L_20)
	.align		4
.L_20:
        /*0010*/ 	.word	index@($__internal_2_$__cuda_sm10x_tcgen05_guardrail_trap_unallocated_columns_being_dealloced)
        /*0014*/ 	.word	0x00000000


	//----- nvinfo : EIATTR_FRAME_SIZE
	.align		4
.L_21:
        /*0018*/ 	.byte	0x04, 0x11
        /*001a*/ 	.short	(.L_23 - .L_22)
	.align		4
.L_22:
        /*001c*/ 	.word	index@($__internal_1_$__cuda_sm10x_tcgen05_guardrail_trap_phase_invalid_during_alloc)
        /*0020*/ 	.word	0x00000000


	//----- nvinfo : EIATTR_FRAME_SIZE
	.align		4
.L_23:
        /*0024*/ 	.byte	0x04, 0x11
        /*0026*/ 	.short	(.L_25 - .L_24)
	.align		4
.L_24:
        /*0028*/ 	.word	index@($__internal_0_$__cuda_sm10x_tcgen05_guardrail_trap_col_being_dealloced_not_returned_by_alloc)
        /*002c*/ 	.word	0x00000000


	//----- nvinfo : EIATTR_FRAME_SIZE
	.align		4
.L_25:
        /*0030*/ 	.byte	0x04, 0x11
        /*0032*/ 	.short	(.L_27 - .L_26)
	.align		4
.L_26:
        /*0034*/ 	.word	index@(_ZN7cutlass13device_kernelINS_4gemm6kernel13GemmUniversalIN4cute5tupleIJiiiiEEENS1_10collective13CollectiveMmaINS1_35MainloopSm100TmaUmmaWarpSpecializedILi60ELi2ELi4ENS5_IJNS4_1CILi1EEESB_SB_EEEEENS5_IJNSA_ILi64EEENSA_ILi48EEENSA_ILi16EEEEEENS_10bfloat16_tENS5_IJlSB_lEEESI_SJ_NS4_8TiledMMAINS4_8MMA_AtomIJNS4_20SM100_MMA_F16BF16_SSISI_SI_fLi64ELi48ELNS4_4UMMA5MajorE0ELSO_0ELNSN_7ScaleInE0ELSP_0EEEEEENS4_6LayoutISC_NS5_IJNSA_ILi0EEEST_ST_EEEEENS5_IJNS4_10UnderscoreESW_SW_EEEEENS4_13SM90_TMA_LOADENS4_14ComposedLayoutINS4_7SwizzleILi1ELi4ELi3EEENS4_18smem_ptr_flag_bitsILi16EEENSS_INS5_IJNSA_ILi8EEESG_EEENS5_IJSG_SB_EEEEEEEvNS4_8identityESZ_S19_vS1A_EENS_8epilogue10collective18CollectiveEpilogueINS1C_23Sm100TmaWarpSpecializedILi2ELi1ELi24ELb1ELb0EEEJSH_NS5_IJNSS_ISE_SB_EENSS_ISF_SB_EEEEESI_SJ_SI_SJ_NS1C_6fusion15FusionCallbacksIS1G_NS1K_17LinearCombinationISI_fSI_fLNS_15FloatRoundStyleE2EEESH_S1J_JEEENS4_5SM1004TMEM4LOAD26SM100_TMEM_LOAD_16dp256b2xESZ_S19_NS4_17SM75_U32x4_LDSM_NENS4_14SM90_TMA_STOREES19_NS4_17SM90_U32x4_STSM_NENS4_39AutoVectorizingCopyWithAssumedAlignmentILi128EEEEEEvvEEEEvNT_6ParamsE)
        /*0038*/ 	.word	0x00000000


	//----- nvinfo : EIATTR_MIN_STACK_SIZE
	.align		4
.L_27:
        /*003c*/ 	.byte	0x04, 0x12
        /*003e*/ 	.short	(.L_29 - .L_28)
	.align		4
.L_28:
        /*0040*/ 	.word	index@(_ZN7cutlass13device_kernelINS_4gemm6kernel13GemmUniversalIN4cute5tupleIJiiiiEEENS1_10collective13CollectiveMmaINS1_35MainloopSm100TmaUmmaWarpSpecializedILi60ELi2ELi4ENS5_IJNS4_1CILi1EEESB_SB_EEEEENS5_IJNSA_ILi64EEENSA_ILi48EEENSA_ILi16EEEEEENS_10bfloat16_tENS5_IJlSB_lEEESI_SJ_NS4_8TiledMMAINS4_8MMA_AtomIJNS4_20SM100_MMA_F16BF16_SSISI_SI_fLi64ELi48ELNS4_4UMMA5MajorE0ELSO_0ELNSN_7ScaleInE0ELSP_0EEEEEENS4_6LayoutISC_NS5_IJNSA_ILi0EEEST_ST_EEEEENS5_IJNS4_10UnderscoreESW_SW_EEEEENS4_13SM90_TMA_LOADENS4_14ComposedLayoutINS4_7SwizzleILi1ELi4ELi3EEENS4_18smem_ptr_flag_bitsILi16EEENSS_INS5_IJNSA_ILi8EEESG_EEENS5_IJSG_SB_EEEEEEEvNS4_8identityESZ_S19_vS1A_EENS_8epilogue10collective18CollectiveEpilogueINS1C_23Sm100TmaWarpSpecializedILi2ELi1ELi24ELb1ELb0EEEJSH_NS5_IJNSS_ISE_SB_EENSS_ISF_SB_EEEEESI_SJ_SI_SJ_NS1C_6fusion15FusionCallbacksIS1G_NS1K_17LinearCombinationISI_fSI_fLNS_15FloatRoundStyleE2EEESH_S1J_JEEENS4_5SM1004TMEM4LOAD26SM100_TMEM_LOAD_16dp256b2xESZ_S19_NS4_17SM75_U32x4_LDSM_NENS4_14SM90_TMA_STOREES19_NS4_17SM90_U32x4_STSM_NENS4_39AutoVectorizingCopyWithAssumedAlignmentILi128EEEEEEvvEEEEvNT_6ParamsE)
        /*0044*/ 	.word	0x00000000
.L_29:


//--------------------- .nv.compat                --------------------------
	.section	.nv.compat,"",@"SHT_CUDA_COMPAT_INFO"
	.align	4
        /*0000*/ 	.byte	0x02, 0x09, 0x01, 0x00, 0x02, 0x02, 0x02, 0x00, 0x02, 0x05, 0x05, 0x00, 0x03, 0x07, 0x01, 0x01
        /*0010*/ 	.byte	0x02, 0x03, 0x01, 0x00, 0x02, 0x06, 0x01, 0x00, 0x04, 0x0b, 0x08, 0x00, 0x09, 0x00, 0x00, 0x00
        /*0020*/ 	.byte	0x00, 0x00, 0x00, 0x00


//--------------------- .nv.info._ZN7cutlass13device_kernelINS_4gemm6kernel13GemmUniversalIN4cute5tupleIJiiiiEEENS1_10collective13CollectiveMmaINS1_35MainloopSm100TmaUmmaWarpSpecializedILi60ELi2ELi4ENS5_IJNS4_1CILi1EEESB_SB_EEEEENS5_IJNSA_ILi64EEENSA_ILi48EEENSA_ILi16EEEEEENS_10bfloat16_tENS5_IJlSB_lEEESI_SJ_NS4_8TiledMMAINS4_8MMA_AtomIJNS4_20SM100_MMA_F16BF16_SSISI_SI_fLi64ELi48ELNS4_4UMMA5MajorE0ELSO_0ELNSN_7ScaleInE0ELSP_0EEEEEENS4_6LayoutISC_NS5_IJNSA_ILi0EEEST_ST_EEEEENS5_IJNS4_10UnderscoreESW_SW_EEEEENS4_13SM90_TMA_LOADENS4_14ComposedLayoutINS4_7SwizzleILi1ELi4ELi3EEENS4_18smem_ptr_flag_bitsILi16EEENSS_INS5_IJNSA_ILi8EEESG_EEENS5_IJSG_SB_EEEEEEEvNS4_8identityESZ_S19_vS1A_EENS_8epilogue10collective18CollectiveEpilogueINS1C_23Sm100TmaWarpSpecializedILi2ELi1ELi24ELb1ELb0EEEJSH_NS5_IJNSS_ISE_SB_EENSS_ISF_SB_EEEEESI_SJ_SI_SJ_NS1C_6fusion15FusionCallbacksIS1G_NS1K_17LinearCombinationISI_fSI_fLNS_15FloatRoundStyleE2EEESH_S1J_JEEENS4_5SM1004TMEM4LOAD26SM100_TMEM_LOAD_16dp256b2xESZ_S19_NS4_17SM75_U32x4_LDSM_NENS4_14SM90_TMA_STOREES19_NS4_17SM90_U32x4_STSM_NENS4_39AutoVectorizingCopyWithAssumedAlignmentILi128EEEEEEvvEEEEvNT_6ParamsE --------------------------
	.section	.nv.info._ZN7cutlass13device_kernelINS_4gemm6kernel13GemmUniversalIN4cute5tupleIJiiiiEEENS1_10collective13CollectiveMmaINS1_35MainloopSm100TmaUmmaWarpSpecializedILi60ELi2ELi4ENS5_IJNS4_1CILi1EEESB_SB_EEEEENS5_IJNSA_ILi64EEENSA_ILi48EEENSA_ILi16EEEEEENS_10bfloat16_tENS5_IJlSB_lEEESI_SJ_NS4_8TiledMMAINS4_8MMA_AtomIJNS4_20SM100_MMA_F16BF16_SSISI_SI_fLi64ELi48ELNS4_4UMMA5MajorE0ELSO_0ELNSN_7ScaleInE0ELSP_0EEEEEENS4_6LayoutISC_NS5_IJNSA_ILi0EEEST_ST_EEEEENS5_IJNS4_10UnderscoreESW_SW_EEEEENS4_13SM90_TMA_LOADENS4_14ComposedLayoutINS4_7SwizzleILi1ELi4ELi3EEENS4_18smem_ptr_flag_bitsILi16EEENSS_INS5_IJNSA_ILi8EEESG_EEENS5_IJSG_SB_EEEEEEEvNS4_8identityESZ_S19_vS1A_EENS_8epilogue10collective18CollectiveEpilogueINS1C_23Sm100TmaWarpSpecializedILi2ELi1ELi24ELb1ELb0EEEJSH_NS5_IJNSS_ISE_SB_EENSS_ISF_SB_EEEEESI_SJ_SI_SJ_NS1C_6fusion15FusionCallbacksIS1G_NS1K_17LinearCombinationISI_fSI_fLNS_15FloatRoundStyleE2EEESH_S1J_JEEENS4_5SM1004TMEM4LOAD26SM100_TMEM_LOAD_16dp256b2xESZ_S19_NS4_17SM75_U32x4_LDSM_NENS4_14SM90_TMA_STOREES19_NS4_17SM90_U32x4_STSM_NENS4_39AutoVectorizingCopyWithAssumedAlignmentILi128EEEEEEvvEEEEvNT_6ParamsE,"",@"SHT_CUDA_INFO"
	.sectionflags	@""
	.align	4


	//----- nvinfo : EIATTR_CUDA_API_VERSION
	.align		4
        /*0000*/ 	.byte	0x04, 0x37
        /*0002*/ 	.short	(.L_31 - .L_30)
.L_30:
        /*0004*/ 	.word	0x00000082


	//----- nvinfo : EIATTR_KPARAM_INFO
	.align		4
.L_31:
        /*0008*/ 	.byte	0x04, 0x17
        /*000a*/ 	.short	(.L_33 - .L_32)
.L_32:
        /*000c*/ 	.word	0x00000000
        /*0010*/ 	.short	0x0000
        /*0012*/ 	.short	0x0000
        /*0014*/ 	.byte	0x00, 0xf0, 0x01, 0x20


	//----- nvinfo : EIATTR_AT_ENTRY_FRAGMENTS
	.align		4
.L_33:
        /*0018*/ 	.byte	0x04, 0x4f
        /*001a*/ 	.short	(.L_35 - .L_34)


	//   ....[0]....
.L_34:
        /*001c*/ 	.word	0x00000006


	//----- nvinfo : EIATTR_RESERVED_SMEM_USED
	.align		4
.L_35:
        /*0020*/ 	.byte	0x01, 0x41
	.zero		2


	//----- nvinfo : EIATTR_SPARSE_MMA_MASK
	.align		4
        /*0024*/ 	.byte	0x03, 0x50
        /*0026*/ 	.short	0x0000


	//----- nvinfo : EIATTR_TCGEN05_1CTA_USED
	.align		4
        /*0028*/ 	.byte	0x01, 0x51
	.zero		2


	//----- nvinfo : EIATTR_MAXREG_COUNT
	.align		4
        /*002c*/ 	.byte	0x03, 0x1b
        /*002e*/ 	.short	0x00ff


	//----- nvinfo : EIATTR_NUM_BARRIERS
	.align		4
        /*0030*/ 	.byte	0x02, 0x4c
        /*0032*/ 	.byte	0x07
	.zero		1


	//----- nvinfo : EIATTR_EXTERNS
	.align		4
        /*0034*/ 	.byte	0x04, 0x0f
        /*0036*/ 	.short	(.L_37 - .L_36)


	//   ....[0]....
	.align		4
.L_36:
        /*0038*/ 	.word	index@(__assertfail)


	//----- nvinfo : EIATTR_MERCURY_ISA_VERSION
	.align		4
.L_37:
        /*003c*/ 	.byte	0x03, 0x5f
        /*003e*/ 	.short	0x0101


	//----- nvinfo : EIATTR_INT_WARP_WIDE_INSTR_OFFSETS
	.align		4
        /*0040*/ 	.byte	0x04, 0x31
        /*0042*/ 	.short	(.L_39 - .L_38)


	//   ....[0]....
.L_38:
        /*0044*/ 	.word	0x000024d0


	//   ....[1]....
        /*0048*/ 	.word	0x00005d90


	//   ....[2]....
        /*004c*/ 	.word	0x00005dc0


	//   ....[3]....
        /*0050*/ 	.word	0x00005e10


	//   ....[4]....
        /*0054*/ 	.word	0x00006850


	//   ....[5]....
        /*0058*/ 	.word	0x00006860


	//   ....[6]....
        /*005c*/ 	.word	0x000068b0


	//   ....[7]....
        /*0060*/ 	.word	0x000069b0


	//----- nvinfo : EIATTR_COOP_GROUP_MASK_REGIDS
	.align		4
.L_39:
        /*0064*/ 	.byte	0x04, 0x29
        /*0066*/ 	.short	(.L_41 - .L_40)


	//   ....[0]....
.L_40:
        /*0068*/ 	.word	0xffffffff


	//   ....[1]....
        /*006c*/ 	.word	0xffffffff


	//   ....[2]....
        /*0070*/ 	.word	0xffffffff


	//   ....[3]....
        /*0074*/ 	.word	0xffffffff


	//   ....[4]....
        /*0078*/ 	.word	0xffffffff


	//   ....[5]....
        /*007c*/ 	.word	0xffffffff


	//   ....[6]....
        /*0080*/ 	.word	0xffffffff


	//   ....[7]....
        /*0084*/ 	.word	0xffffffff


	//   ....[8]....
        /*0088*/ 	.word	0xffffffff


	//   ....[9]....
        /*008c*/ 	.word	0xffffffff


	//   ....[10]....
        /*0090*/ 	.word	0xffffffff


	//   ....[11]....
        /*0094*/ 	.word	0xffffffff


	//   ....[12]....
        /*0098*/ 	.word	0xffffffff


	//----- nvinfo : EIATTR_COOP_GROUP_INSTR_OFFSETS
	.align		4
.L_41:
        /*009c*/ 	.byte	0x04, 0x28
        /*009e*/ 	.short	(.L_43 - .L_42)


	//   ....[0]....
.L_42:
        /*00a0*/ 	.word	0x00000090


	//   ....[1]....
        /*00a4*/ 	.word	0x000004d0


	//   ....[2]....
        /*00a8*/ 	.word	0x00000d70


	//   ....[3]....
        /*00ac*/ 	.word	0x00000ed0


	//   ....[4]....
        /*00b0*/ 	.word	0x00000fd0


	//   ....[5]....
        /*00b4*/ 	.word	0x00001140


	//   ....[6]....
        /*00b8*/ 	.word	0x000012e0


	//   ....[7]....
        /*00bc*/ 	.word	0x000023b0


	//   ....[8]....
        /*00c0*/ 	.word	0x00005110


	//   ....[9]....
        /*00c4*/ 	.word	0x00005320


	//   ....[10]....
        /*00c8*/ 	.word	0x00005350


	//   ....[11]....
        /*00cc*/ 	.word	0x00005c80


	//   ....[12]....
        /*00d0*/ 	.word	0x00005eb0


	//----- nvinfo : EIATTR_VRC_CTA_INIT_COUNT
	.align		4
.L_43:
        /*00d4*/ 	.byte	0x02, 0x4a
        /*00d6*/ 	.byte	0x80
	.zero		1


	//----- nvinfo : EIATTR_SYSCALL_OFFSETS
	.align		4
        /*00d8*/ 	.byte	0x04, 0x46
        /*00da*/ 	.short	(.L_45 - .L_44)


	//   ....[0]....
.L_44:
        /*00dc*/ 	.word	0x000074e0


	//   ....[1]....
        /*00e0*/ 	.word	0x000075d0


	//   ....[2]....
        /*00e4*/ 	.word	0x00007d30


	//   ....[3]....
        /*00e8*/ 	.word	0x00007ea0


	//   ....[4]....
        /*00ec*/ 	.word	0x00008010


	//----- nvinfo : EIATTR_MBARRIER_INSTR_OFFSETS
	.align		4
.L_45:
        /*00f0*/ 	.byte	0x04, 0x39
        /*00f2*/ 	.short	(.L_47 - .L_46)


	//   ....[0]....
.L_46:
        /*00f4*/ 	.word	0x000005d0
        /*00f8*/ 	.word	0x000000ff
        /*00fc*/ 	.word	0x00000000
        /*0100*/ 	.short	0x0100
        /*0102*/ 	.byte	0x05
	.zero		1


	//   ....[1]....
        /*0104*/ 	.word	0x000005e0
        /*0108*/ 	.word	0x000000ff
        /*010c*/ 	.word	0x000001e0
        /*0110*/ 	.short	0x0100
        /*0112*/ 	.byte	0x05
	.zero		1


	//   ....[2]....
        /*0114*/ 	.word	0x000005f0
        /*0118*/ 	.word	0x000000ff
        /*011c*/ 	.word	0x00000008
        /*0120*/ 	.short	0x0100
        /*0122*/ 	.byte	0x05
	.zero		1


	//   ....[3]....
        /*0124*/ 	.word	0x00000600
        /*0128*/ 	.word	0x000000ff
        /*012c*/ 	.word	0x000001e8
        /*0130*/ 	.short	0x0100
        /*0132*/ 	.byte	0x05
	.zero		1


	//   ....[4]....
        /*0134*/ 	.word	0x00000610
        /*0138*/ 	.word	0x000000ff
        /*013c*/ 	.word	0x00000010
        /*0140*/ 	.short	0x0100
        /*0142*/ 	.byte	0x05
	.zero		1


	//   ....[5]....
        /*0144*/ 	.word	0x00000620
        /*0148*/ 	.word	0x000000ff
        /*014c*/ 	.word	0x000001f0
        /*0150*/ 	.short	0x0100
        /*0152*/ 	.byte	0x05
	.zero		1


	//   ....[6]....
        /*0154*/ 	.word	0x00000630
        /*0158*/ 	.word	0x000000ff
        /*015c*/ 	.word	0x00000018
        /*0160*/ 	.short	0x0100
        /*0162*/ 	.byte	0x05
	.zero		1


	//   ....[7]....
        /*0164*/ 	.word	0x00000640
        /*0168*/ 	.word	0x000000ff
        /*016c*/ 	.word	0x000001f8
        /*0170*/ 	.short	0x0100
        /*0172*/ 	.byte	0x05
	.zero		1


	//   ....[8]....
        /*0174*/ 	.word	0x00000650
        /*0178*/ 	.word	0x000000ff
        /*017c*/ 	.word	0x00000020
        /*0180*/ 	.short	0x0100
        /*0182*/ 	.byte	0x05
	.zero		1


	//   ....[9]....
        /*0184*/ 	.word	0x00000660
        /*0188*/ 	.word	0x000000ff
        /*018c*/ 	.word	0x00000200
        /*0190*/ 	.short	0x0100
        /*0192*/ 	.byte	0x05
	.zero		1


	//   ....[10]....
        /*0194*/ 	.word	0x00000670
        /*0198*/ 	.word	0x000000ff
        /*019c*/ 	.word	0x00000028
        /*01a0*/ 	.short	0x0100
        /*01a2*/ 	.byte	0x05
	.zero		1


	//   ....[11]....
        /*01a4*/ 	.word	0x00000680
        /*01a8*/ 	.word	0x000000ff
        /*01ac*/ 	.word	0x00000208
        /*01b0*/ 	.short	0x0100
        /*01b2*/ 	.byte	0x05
	.zero		1


	//   ....[12]....
        /*01b4*/ 	.word	0x00000690
        /*01b8*/ 	.word	0x000000ff
        /*01bc*/ 	.word	0x00000030
        /*01c0*/ 	.short	0x0100
        /*01c2*/ 	.byte	0x05
	.zero		1


	//   ....[13]....
        /*01c4*/ 	.word	0x000006a0
        /*01c8*/ 	.word	0x000000ff
        /*01cc*/ 	.word	0x00000210
        /*01d0*/ 	.short	0x0100
        /*01d2*/ 	.byte	0x05
	.zero		1


	//   ....[14]....
        /*01d4*/ 	.word	0x000006b0
        /*01d8*/ 	.word	0x000000ff
        /*01dc*/ 	.word	0x00000038
        /*01e0*/ 	.short	0x0100
        /*01e2*/ 	.byte	0x05
	.zero		1


	//   ....[15]....
        /*01e4*/ 	.word	0x000006c0
        /*01e8*/ 	.word	0x000000ff
        /*01ec*/ 	.word	0x00000218
        /*01f0*/ 	.short	0x0100
        /*01f2*/ 	.byte	0x05
	.zero		1


	//   ....[16]....
        /*01f4*/ 	.word	0x000006d0
        /*01f8*/ 	.word	0x000000ff
        /*01fc*/ 	.word	0x00000040
        /*0200*/ 	.short	0x0100
        /*0202*/ 	.byte	0x05
	.zero		1


	//   ....[17]....
        /*0204*/ 	.word	0x000006e0
        /*0208*/ 	.word	0x000000ff
        /*020c*/ 	.word	0x00000220
        /*0210*/ 	.short	0x0100
        /*0212*/ 	.byte	0x05
	.zero		1


	//   ....[18]....
        /*0214*/ 	.word	0x000006f0
        /*0218*/ 	.word	0x000000ff
        /*021c*/ 	.word	0x00000048
        /*0220*/ 	.short	0x0100
        /*0222*/ 	.byte	0x05
	.zero		1


	//   ....[19]....
        /*0224*/ 	.word	0x00000700
        /*0228*/ 	.word	0x000000ff
        /*022c*/ 	.word	0x00000228
        /*0230*/ 	.short	0x0100
        /*0232*/ 	.byte	0x05
	.zero		1


	//   ....[20]....
        /*0234*/ 	.word	0x00000710
        /*0238*/ 	.word	0x000000ff
        /*023c*/ 	.word	0x00000050
        /*0240*/ 	.short	0x0100
        /*0242*/ 	.byte	0x05
	.zero		1


	//   ....[21]....
        /*0244*/ 	.word	0x00000720
        /*0248*/ 	.word	0x000000ff
        /*024c*/ 	.word	0x00000230
        /*0250*/ 	.short	0x0100
        /*0252*/ 	.byte	0x05
	.zero		1


	//   ....[22]....
        /*0254*/ 	.word	0x00000730
        /*0258*/ 	.word	0x000000ff
        /*025c*/ 	.word	0x00000058
        /*0260*/ 	.short	0x0100
        /*0262*/ 	.byte	0x05
	.zero		1


	//   ....[23]....
        /*0264*/ 	.word	0x00000740
        /*0268*/ 	.word	0x000000ff
        /*026c*/ 	.word	0x00000238
        /*0270*/ 	.short	0x0100
        /*0272*/ 	.byte	0x05
	.zero		1


	//   ....[24]....
        /*0274*/ 	.word	0x00000750
        /*0278*/ 	.word	0x000000ff
        /*027c*/ 	.word	0x00000060
        /*0280*/ 	.short	0x0100
        /*0282*/ 	.byte	0x05
	.zero		1


	//   ....[25]....
        /*0284*/ 	.word	0x00000760
        /*0288*/ 	.word	0x000000ff
        /*028c*/ 	.word	0x00000240
        /*0290*/ 	.short	0x0100
        /*0292*/ 	.byte	0x05
	.zero		1


	//   ....[26]....
        /*0294*/ 	.word	0x00000770
        /*0298*/ 	.word	0x000000ff
        /*029c*/ 	.word	0x00000068
        /*02a0*/ 	.short	0x0100
        /*02a2*/ 	.byte	0x05
	.zero		1


	//   ....[27]....
        /*02a4*/ 	.word	0x00000780
        /*02a8*/ 	.word	0x000000ff
        /*02ac*/ 	.word	0x00000248
        /*02b0*/ 	.short	0x0100
        /*02b2*/ 	.byte	0x05
	.zero		1


	//   ....[28]....
        /*02b4*/ 	.word	0x00000790
        /*02b8*/ 	.word	0x000000ff
        /*02bc*/ 	.word	0x00000070
        /*02c0*/ 	.short	0x0100
        /*02c2*/ 	.byte	0x05
	.zero		1


	//   ....[29]....
        /*02c4*/ 	.word	0x000007a0
        /*02c8*/ 	.word	0x000000ff
        /*02cc*/ 	.word	0x00000250
        /*02d0*/ 	.short	0x0100
        /*02d2*/ 	.byte	0x05
	.zero		1


	//   ....[30]....
        /*02d4*/ 	.word	0x000007b0
        /*02d8*/ 	.word	0x000000ff
        /*02dc*/ 	.word	0x00000078
        /*02e0*/ 	.short	0x0100
        /*02e2*/ 	.byte	0x05
	.zero		1


	//   ....[31]....
        /*02e4*/ 	.word	0x000007c0
        /*02e8*/ 	.word	0x000000ff
        /*02ec*/ 	.word	0x00000258
        /*02f0*/ 	.short	0x0100
        /*02f2*/ 	.byte	0x05
	.zero		1


	//   ....[32]....
        /*02f4*/ 	.word	0x000007d0
        /*02f8*/ 	.word	0x000000ff
        /*02fc*/ 	.word	0x00000080
        /*0300*/ 	.short	0x0100
        /*0302*/ 	.byte	0x05
	.zero		1


	//   ....[33]....
        /*0304*/ 	.word	0x000007e0
        /*0308*/ 	.word	0x000000ff
        /*030c*/ 	.word	0x00000260
        /*0310*/ 	.short	0x0100
        /*0312*/ 	.byte	0x05
	.zero		1


	//   ....[34]....
        /*0314*/ 	.word	0x000007f0
        /*0318*/ 	.word	0x000000ff
        /*031c*/ 	.word	0x00000088
        /*0320*/ 	.short	0x0100
        /*0322*/ 	.byte	0x05
	.zero		1


	//   ....[35]....
        /*0324*/ 	.word	0x00000800
        /*0328*/ 	.word	0x000000ff
        /*032c*/ 	.word	0x00000268
        /*0330*/ 	.short	0x0100
        /*0332*/ 	.byte	0x05
	.zero		1


	//   ....[36]....
        /*0334*/ 	.word	0x00000810
        /*0338*/ 	.word	0x000000ff
        /*033c*/ 	.word	0x00000090
        /*0340*/ 	.short	0x0100
        /*0342*/ 	.byte	0x05
	.zero		1


	//   ....[37]....
        /*0344*/ 	.word	0x00000820
        /*0348*/ 	.word	0x000000ff
        /*034c*/ 	.word	0x00000270
        /*0350*/ 	.short	0x0100
        /*0352*/ 	.byte	0x05
	.zero		1


	//   ....[38]....
        /*0354*/ 	.word	0x00000830
        /*0358*/ 	.word	0x000000ff
        /*035c*/ 	.word	0x00000098
        /*0360*/ 	.short	0x0100
        /*0362*/ 	.byte	0x05
	.zero		1


	//   ....[39]....
        /*0364*/ 	.word	0x00000840
        /*0368*/ 	.word	0x000000ff
        /*036c*/ 	.word	0x00000278
        /*0370*/ 	.short	0x0100
        /*0372*/ 	.byte	0x05
	.zero		1


	//   ....[40]....
        /*0374*/ 	.word	0x00000850
        /*0378*/ 	.word	0x000000ff
        /*037c*/ 	.word	0x000000a0
        /*0380*/ 	.short	0x0100
        /*0382*/ 	.byte	0x05
	.zero		1


	//   ....[41]....
        /*0384*/ 	.word	0x00000860
        /*0388*/ 	.word	0x000000ff
        /*038c*/ 	.word	0x00000280
        /*0390*/ 	.short	0x0100
        /*0392*/ 	.byte	0x05
	.zero		1


	//   ....[42]....
        /*0394*/ 	.word	0x00000870
        /*0398*/ 	.word	0x000000ff
        /*039c*/ 	.word	0x000000a8
        /*03a0*/ 	.short	0x0100
        /*03a2*/ 	.byte	0x05
	.zero		1


	//   ....[43]....
        /*03a4*/ 	.word	0x00000880
        /*03a8*/ 	.word	0x000000ff
        /*03ac*/ 	.word	0x00000288
        /*03b0*/ 	.short	0x0100
        /*03b2*/ 	.byte	0x05
	.zero		1


	//   ....[44]....
        /*03b4*/ 	.word	0x00000890
        /*03b8*/ 	.word	0x000000ff
        /*03bc*/ 	.word	0x000000b0
        /*03c0*/ 	.short	0x0100
        /*03c2*/ 	.byte	0x05
	.zero		1


	//   ....[45]....
        /*03c4*/ 	.word	0x000008a0
        /*03c8*/ 	.word	0x000000ff
        /*03cc*/ 	.word	0x00000290
        /*03d0*/ 	.short	0x0100
        /*03d2*/ 	.byte	0x05
	.zero		1


	//   ....[46]....
        /*03d4*/ 	.word	0x000008b0
        /*03d8*/ 	.word	0x000000ff
        /*03dc*/ 	.word	0x000000b8
        /*03e0*/ 	.short	0x0100
        /*03e2*/ 	.byte	0x05
	.zero		1


	//   ....[47]....
        /*03e4*/ 	.word	0x000008c0
        /*03e8*/ 	.word	0x000000ff
        /*03ec*/ 	.word	0x00000298
        /*03f0*/ 	.short	0x0100
        /*03f2*/ 	.byte	0x05
	.zero		1


	//   ....[48]....
        /*03f4*/ 	.word	0x000008d0
        /*03f8*/ 	.word	0x000000ff
        /*03fc*/ 	.word	0x000000c0
        /*0400*/ 	.short	0x0100
        /*0402*/ 	.byte	0x05
	.zero		1


	//   ....[49]....
        /*0404*/ 	.word	0x000008e0
        /*0408*/ 	.word	0x000000ff
        /*040c*/ 	.word	0x000002a0
        /*0410*/ 	.short	0x0100
        /*0412*/ 	.byte	0x05
	.zero		1


	//   ....[50]....
        /*0414*/ 	.word	0x000008f0
        /*0418*/ 	.word	0x000000ff
        /*041c*/ 	.word	0x000000c8
        /*0420*/ 	.short	0x0100
        /*0422*/ 	.byte	0x05
	.zero		1


	//   ....[51]....
        /*0424*/ 	.word	0x00000900
        /*0428*/ 	.word	0x000000ff
        /*042c*/ 	.word	0x000002a8
        /*0430*/ 	.short	0x0100
        /*0432*/ 	.byte	0x05
	.zero		1


	//   ....[52]....
        /*0434*/ 	.word	0x00000910
        /*0438*/ 	.word	0x000000ff
        /*043c*/ 	.word	0x000000d0
        /*0440*/ 	.short	0x0100
        /*0442*/ 	.byte	0x05
	.zero		1


	//   ....[53]....
        /*0444*/ 	.word	0x00000920
        /*0448*/ 	.word	0x000000ff
        /*044c*/ 	.word	0x000002b0
        /*0450*/ 	.short	0x0100
        /*0452*/ 	.byte	0x05
	.zero		1


	//   ....[54]....
        /*0454*/ 	.word	0x00000930
        /*0458*/ 	.word	0x000000ff
        /*045c*/ 	.word	0x000000d8
        /*0460*/ 	.short	0x0100
        /*0462*/ 	.byte	0x05
	.zero		1


	//   ....[55]....
        /*0464*/ 	.word	0x00000940
        /*0468*/ 	.word	0x000000ff
        /*046c*/ 	.word	0x000002b8
        /*0470*/ 	.short	0x0100
        /*0472*/ 	.byte	0x05
	.zero		1


	//   ....[56]....
        /*0474*/ 	.word	0x00000950
        /*0478*/ 	.word	0x000000ff
        /*047c*/ 	.word	0x000000e0
        /*0480*/ 	.short	0x0100
        /*0482*/ 	.byte	0x05
	.zero		1


	//   ....[57]....
        /*0484*/ 	.word	0x00000960
        /*0488*/ 	.word	0x000000ff
        /*048c*/ 	.word	0x000002c0
        /*0490*/ 	.short	0x0100
        /*0492*/ 	.byte	0x05
	.zero		1


	//   ....[58]....
        /*0494*/ 	.word	0x00000970
        /*0498*/ 	.word	0x000000ff
        /*049c*/ 	.word	0x000000e8
        /*04a0*/ 	.short	0x0100
        /*04a2*/ 	.byte	0x05
	.zero		1


	//   ....[59]....
        /*04a4*/ 	.word	0x00000980
        /*04a8*/ 	.word	0x000000ff
        /*04ac*/ 	.word	0x000002c8
        /*04b0*/ 	.short	0x0100
        /*04b2*/ 	.byte	0x05
	.zero		1


	//   ....[60]....
        /*04b4*/ 	.word	0x00000990
        /*04b8*/ 	.word	0x000000ff
        /*04bc*/ 	.word	0x000000f0
        /*04c0*/ 	.short	0x0100
        /*04c2*/ 	.byte	0x05
	.zero		1


	//   ....[61]....
        /*04c4*/ 	.word	0x000009a0
        /*04c8*/ 	.word	0x000000ff
        /*04cc*/ 	.word	0x000002d0
        /*04d0*/ 	.short	0x0100
        /*04d2*/ 	.byte	0x05
	.zero		1


	//   ....[62]....
        /*04d4*/ 	.word	0x000009b0
        /*04d8*/ 	.word	0x000000ff
        /*04dc*/ 	.word	0x000000f8
        /*04e0*/ 	.short	0x0100
        /*04e2*/ 	.byte	0x05
	.zero		1


	//   ....[63]....
        /*04e4*/ 	.word	0x000009c0
        /*04e8*/ 	.word	0x000000ff
        /*04ec*/ 	.word	0x000002d8
        /*04f0*/ 	.short	0x0100
        /*04f2*/ 	.byte	0x05
	.zero		1


	//   ....[64]....
        /*04f4*/ 	.word	0x000009d0
        /*04f8*/ 	.word	0x000000ff
        /*04fc*/ 	.word	0x00000100
        /*0500*/ 	.short	0x0100
        /*0502*/ 	.byte	0x05
	.zero		1


	//   ....[65]....
        /*0504*/ 	.word	0x000009e0
        /*0508*/ 	.word	0x000000ff
        /*050c*/ 	.word	0x000002e0
        /*0510*/ 	.short	0x0100
        /*0512*/ 	.byte	0x05
	.zero		1


	//   ....[66]....
        /*0514*/ 	.word	0x000009f0
        /*0518*/ 	.word	0x000000ff
        /*051c*/ 	.word	0x00000108
        /*0520*/ 	.short	0x0100
        /*0522*/ 	.byte	0x05
	.zero		1


	//   ....[67]....
        /*0524*/ 	.word	0x00000a00
        /*0528*/ 	.word	0x000000ff
        /*052c*/ 	.word	0x000002e8
        /*0530*/ 	.short	0x0100
        /*0532*/ 	.byte	0x05
	.zero		1


	//   ....[68]....
        /*0534*/ 	.word	0x00000a10
        /*0538*/ 	.word	0x000000ff
        /*053c*/ 	.word	0x00000110
        /*0540*/ 	.short	0x0100
        /*0542*/ 	.byte	0x05
	.zero		1


	//   ....[69]....
        /*0544*/ 	.word	0x00000a20
        /*0548*/ 	.word	0x000000ff
        /*054c*/ 	.word	0x000002f0
        /*0550*/ 	.short	0x0100
        /*0552*/ 	.byte	0x05
	.zero		1


	//   ....[70]....
        /*0554*/ 	.word	0x00000a30
        /*0558*/ 	.word	0x000000ff
        /*055c*/ 	.word	0x00000118
        /*0560*/ 	.short	0x0100
        /*0562*/ 	.byte	0x05
	.zero		1


	//   ....[71]....
        /*0564*/ 	.word	0x00000a40
        /*0568*/ 	.word	0x000000ff
        /*056c*/ 	.word	0x000002f8
        /*0570*/ 	.short	0x0100
        /*0572*/ 	.byte	0x05
	.zero		1


	//   ....[72]....
        /*0574*/ 	.word	0x00000a50
        /*0578*/ 	.word	0x000000ff
        /*057c*/ 	.word	0x00000120
        /*0580*/ 	.short	0x0100
        /*0582*/ 	.byte	0x05
	.zero		1


	//   ....[73]....
        /*0584*/ 	.word	0x00000a60
        /*0588*/ 	.word	0x000000ff
        /*058c*/ 	.word	0x00000300
        /*0590*/ 	.short	0x0100
        /*0592*/ 	.byte	0x05
	.zero		1


	//   ....[74]....
        /*0594*/ 	.word	0x00000a70
        /*0598*/ 	.word	0x000000ff
        /*059c*/ 	.word	0x00000128
        /*05a0*/ 	.short	0x0100
        /*05a2*/ 	.byte	0x05
	.zero		1


	//   ....[75]....
        /*05a4*/ 	.word	0x00000a80
        /*05a8*/ 	.word	0x000000ff
        /*05ac*/ 	.word	0x00000308
        /*05b0*/ 	.short	0x0100
        /*05b2*/ 	.byte	0x05
	.zero		1


	//   ....[76]....
        /*05b4*/ 	.word	0x00000a90
        /*05b8*/ 	.word	0x000000ff
        /*05bc*/ 	.word	0x00000130
        /*05c0*/ 	.short	0x0100
        /*05c2*/ 	.byte	0x05
	.zero		1


	//   ....[77]....
        /*05c4*/ 	.word	0x00000aa0
        /*05c8*/ 	.word	0x000000ff
        /*05cc*/ 	.word	0x00000310
        /*05d0*/ 	.short	0x0100
        /*05d2*/ 	.byte	0x05
	.zero		1


	//   ....[78]....
        /*05d4*/ 	.word	0x00000ab0
        /*05d8*/ 	.word	0x000000ff
        /*05dc*/ 	.word	0x00000138
        /*05e0*/ 	.short	0x0100
        /*05e2*/ 	.byte	0x05
	.zero		1


	//   ....[79]....
        /*05e4*/ 	.word	0x00000ac0
        /*05e8*/ 	.word	0x000000ff
        /*05ec*/ 	.word	0x00000318
        /*05f0*/ 	.short	0x0100
        /*05f2*/ 	.byte	0x05
	.zero		1


	//   ....[80]....
        /*05f4*/ 	.word	0x00000ad0
        /*05f8*/ 	.word	0x000000ff
        /*05fc*/ 	.word	0x00000140
        /*0600*/ 	.short	0x0100
        /*0602*/ 	.byte	0x05
	.zero		1


	//   ....[81]....
        /*0604*/ 	.word	0x00000ae0
        /*0608*/ 	.word	0x000000ff
        /*060c*/ 	.word	0x00000320
        /*0610*/ 	.short	0x0100
        /*0612*/ 	.byte	0x05
	.zero		1


	//   ....[82]....
        /*0614*/ 	.word	0x00000af0
        /*0618*/ 	.word	0x000000ff
        /*061c*/ 	.word	0x00000148
        /*0620*/ 	.short	0x0100
        /*0622*/ 	.byte	0x05
	.zero		1


	//   ....[83]....
        /*0624*/ 	.word	0x00000b00
        /*0628*/ 	.word	0x000000ff
        /*062c*/ 	.word	0x00000328
        /*0630*/ 	.short	0x0100
        /*0632*/ 	.byte	0x05
	.zero		1


	//   ....[84]....
        /*0634*/ 	.word	0x00000b10
        /*0638*/ 	.word	0x000000ff
        /*063c*/ 	.word	0x00000150
        /*0640*/ 	.short	0x0100
        /*0642*/ 	.byte	0x05
	.zero		1


	//   ....[85]....
        /*0644*/ 	.word	0x00000b20
        /*0648*/ 	.word	0x000000ff
        /*064c*/ 	.word	0x00000330
        /*0650*/ 	.short	0x0100
        /*0652*/ 	.byte	0x05
	.zero		1


	//   ....[86]....
        /*0654*/ 	.word	0x00000b30
        /*0658*/ 	.word	0x000000ff
        /*065c*/ 	.word	0x00000158
        /*0660*/ 	.short	0x0100
        /*0662*/ 	.byte	0x05
	.zero		1


	//   ....[87]....
        /*0664*/ 	.word	0x00000b40
        /*0668*/ 	.word	0x000000ff
        /*066c*/ 	.word	0x00000338
        /*0670*/ 	.short	0x0100
        /*0672*/ 	.byte	0x05
	.zero		1


	//   ....[88]....
        /*0674*/ 	.word	0x00000b50
        /*0678*/ 	.word	0x000000ff
        /*067c*/ 	.word	0x00000160
        /*0680*/ 	.short	0x0100
        /*0682*/ 	.byte	0x05
	.zero		1


	//   ....[89]....
        /*0684*/ 	.word	0x00000b60
        /*0688*/ 	.word	0x000000ff
        /*068c*/ 	.word	0x00000340
        /*0690*/ 	.short	0x0100
        /*0692*/ 	.byte	0x05
	.zero		1


	//   ....[90]....
        /*0694*/ 	.word	0x00000b70
        /*0698*/ 	.word	0x000000ff
        /*069c*/ 	.word	0x00000168
        /*06a0*/ 	.short	0x0100
        /*06a2*/ 	.byte	0x05
	.zero		1


	//   ....[91]....
        /*06a4*/ 	.word	0x00000b80
        /*06a8*/ 	.word	0x000000ff
        /*06ac*/ 	.word	0x00000348
        /*06b0*/ 	.short	0x0100
        /*06b2*/ 	.byte	0x05
	.zero		1


	//   ....[92]....
        /*06b4*/ 	.word	0x00000b90
        /*06b8*/ 	.word	0x000000ff
        /*06bc*/ 	.word	0x00000170
        /*06c0*/ 	.short	0x0100
        /*06c2*/ 	.byte	0x05
	.zero		1


	//   ....[93]....
        /*06c4*/ 	.word	0x00000ba0
        /*06c8*/ 	.word	0x000000ff
        /*06cc*/ 	.word	0x00000350
        /*06d0*/ 	.short	0x0100
        /*06d2*/ 	.byte	0x05
	.zero		1


	//   ....[94]....
        /*06d4*/ 	.word	0x00000bb0
        /*06d8*/ 	.word	0x000000ff
        /*06dc*/ 	.word	0x00000178
        /*06e0*/ 	.short	0x0100
        /*06e2*/ 	.byte	0x05
	.zero		1


	//   ....[95]....
        /*06e4*/ 	.word	0x00000bc0
        /*06e8*/ 	.word	0x000000ff
        /*06ec*/ 	.word	0x00000358
        /*06f0*/ 	.short	0x0100
        /*06f2*/ 	.byte	0x05
	.zero		1


	//   ....[96]....
        /*06f4*/ 	.word	0x00000bd0
        /*06f8*/ 	.word	0x000000ff
        /*06fc*/ 	.word	0x00000180
        /*0700*/ 	.short	0x0100
        /*0702*/ 	.byte	0x05
	.zero		1


	//   ....[97]....
        /*0704*/ 	.word	0x00000be0
        /*0708*/ 	.word	0x000000ff
        /*070c*/ 	.word	0x00000360
        /*0710*/ 	.short	0x0100
        /*0712*/ 	.byte	0x05
	.zero		1


	//   ....[98]....
        /*0714*/ 	.word	0x00000bf0
        /*0718*/ 	.word	0x000000ff
        /*071c*/ 	.word	0x00000188
        /*0720*/ 	.short	0x0100
        /*0722*/ 	.byte	0x05
	.zero		1


	//   ....[99]....
        /*0724*/ 	.word	0x00000c00
        /*0728*/ 	.word	0x000000ff
        /*072c*/ 	.word	0x00000368
        /*0730*/ 	.short	0x0100
        /*0732*/ 	.byte	0x05
	.zero		1


	//   ....[100]....
        /*0734*/ 	.word	0x00000c10
        /*0738*/ 	.word	0x000000ff
        /*073c*/ 	.word	0x00000190
        /*0740*/ 	.short	0x0100
        /*0742*/ 	.byte	0x05
	.zero		1


	//   ....[101]....
        /*0744*/ 	.word	0x00000c20
        /*0748*/ 	.word	0x000000ff
        /*074c*/ 	.word	0x00000370
        /*0750*/ 	.short	0x0100
        /*0752*/ 	.byte	0x05
	.zero		1


	//   ....[102]....
        /*0754*/ 	.word	0x00000c30
        /*0758*/ 	.word	0x000000ff
        /*075c*/ 	.word	0x00000198
        /*0760*/ 	.short	0x0100
        /*0762*/ 	.byte	0x05
	.zero		1


	//   ....[103]....
        /*0764*/ 	.word	0x00000c40
        /*0768*/ 	.word	0x000000ff
        /*076c*/ 	.word	0x00000378
        /*0770*/ 	.short	0x0100
        /*0772*/ 	.byte	0x05
	.zero		1


	//   ....[104]....
        /*0774*/ 	.word	0x00000c50
        /*0778*/ 	.word	0x000000ff
        /*077c*/ 	.word	0x000001a0
        /*0780*/ 	.short	0x0100
        /*0782*/ 	.byte	0x05
	.zero		1


	//   ....[105]....
        /*0784*/ 	.word	0x00000c60
        /*0788*/ 	.word	0x000000ff
        /*078c*/ 	.word	0x00000380
        /*0790*/ 	.short	0x0100
        /*0792*/ 	.byte	0x05
	.zero		1


	//   ....[106]....
        /*0794*/ 	.word	0x00000c70
        /*0798*/ 	.word	0x000000ff
        /*079c*/ 	.word	0x000001a8
        /*07a0*/ 	.short	0x0100
        /*07a2*/ 	.byte	0x05
	.zero		1


	//   ....[107]....
        /*07a4*/ 	.word	0x00000c80
        /*07a8*/ 	.word	0x000000ff
        /*07ac*/ 	.word	0x00000388
        /*07b0*/ 	.short	0x0100
        /*07b2*/ 	.byte	0x05
	.zero		1


	//   ....[108]....
        /*07b4*/ 	.word	0x00000c90
        /*07b8*/ 	.word	0x000000ff
        /*07bc*/ 	.word	0x000001b0
        /*07c0*/ 	.short	0x0100
        /*07c2*/ 	.byte	0x05
	.zero		1


	//   ....[109]....
        /*07c4*/ 	.word	0x00000ca0
        /*07c8*/ 	.word	0x000000ff
        /*07cc*/ 	.word	0x00000390
        /*07d0*/ 	.short	0x0100
        /*07d2*/ 	.byte	0x05
	.zero		1


	//   ....[110]....
        /*07d4*/ 	.word	0x00000cb0
        /*07d8*/ 	.word	0x000000ff
        /*07dc*/ 	.word	0x000001b8
        /*07e0*/ 	.short	0x0100
        /*07e2*/ 	.byte	0x05
	.zero		1


	//   ....[111]....
        /*07e4*/ 	.word	0x00000cc0
        /*07e8*/ 	.word	0x000000ff
        /*07ec*/ 	.word	0x00000398
        /*07f0*/ 	.short	0x0100
        /*07f2*/ 	.byte	0x05
	.zero		1


	//   ....[112]....
        /*07f4*/ 	.word	0x00000cd0
        /*07f8*/ 	.word	0x000000ff
        /*07fc*/ 	.word	0x000001c0
        /*0800*/ 	.short	0x0100
        /*0802*/ 	.byte	0x05
	.zero		1


	//   ....[113]....
        /*0804*/ 	.word	0x00000ce0
        /*0808*/ 	.word	0x000000ff
        /*080c*/ 	.word	0x000003a0
        /*0810*/ 	.short	0x0100
        /*0812*/ 	.byte	0x05
	.zero		1


	//   ....[114]....
        /*0814*/ 	.word	0x00000cf0
        /*0818*/ 	.word	0x000000ff
        /*081c*/ 	.word	0x000001c8
        /*0820*/ 	.short	0x0100
        /*0822*/ 	.byte	0x05
	.zero		1


	//   ....[115]....
        /*0824*/ 	.word	0x00000d00
        /*0828*/ 	.word	0x000000ff
        /*082c*/ 	.word	0x000003a8
        /*0830*/ 	.short	0x0100
        /*0832*/ 	.byte	0x05
	.zero		1


	//   ....[116]....
        /*0834*/ 	.word	0x00000d10
        /*0838*/ 	.word	0x000000ff
        /*083c*/ 	.word	0x000001d0
        /*0840*/ 	.short	0x0100
        /*0842*/ 	.byte	0x05
	.zero		1


	//   ....[117]....
        /*0844*/ 	.word	0x00000d20
        /*0848*/ 	.word	0x000000ff
        /*084c*/ 	.word	0x000003b0
        /*0850*/ 	.short	0x0100
        /*0852*/ 	.byte	0x05
	.zero		1


	//   ....[118]....
        /*0854*/ 	.word	0x00000d30
        /*0858*/ 	.word	0x000000ff
        /*085c*/ 	.word	0x000001d8
        /*0860*/ 	.short	0x0100
        /*0862*/ 	.byte	0x05
	.zero		1


	//   ....[119]....
        /*0864*/ 	.word	0x00000d40
        /*0868*/ 	.word	0x000000ff
        /*086c*/ 	.word	0x000003b8
        /*0870*/ 	.short	0x0100
        /*0872*/ 	.byte	0x05
	.zero		1


	//   ....[120]....
        /*0874*/ 	.word	0x00000e80
        /*0878*/ 	.word	0x000000ff
        /*087c*/ 	.word	0x000003c0
        /*0880*/ 	.short	0x0100
        /*0882*/ 	.byte	0x06
	.zero		1


	//   ....[121]....
        /*0884*/ 	.word	0x00000e90
        /*0888*/ 	.word	0x000000ff
        /*088c*/ 	.word	0x000003d0
        /*0890*/ 	.short	0x0100
        /*0892*/ 	.byte	0x06
	.zero		1


	//   ....[122]....
        /*0894*/ 	.word	0x00000ea0
        /*0898*/ 	.word	0x000000ff
        /*089c*/ 	.word	0x000003c8
        /*08a0*/ 	.short	0x0100
        /*08a2*/ 	.byte	0x06
	.zero		1


	//   ....[123]....
        /*08a4*/ 	.word	0x00000eb0
        /*08a8*/ 	.word	0x000000ff
        /*08ac*/ 	.word	0x000003d8
        /*08b0*/ 	.short	0x0100
        /*08b2*/ 	.byte	0x06
	.zero		1


	//   ....[124]....
        /*08b4*/ 	.word	0x00000fa0
        /*08b8*/ 	.word	0x000000ff
        /*08bc*/ 	.word	0x000003e0
        /*08c0*/ 	.short	0x0100
        /*08c2*/ 	.byte	0x05
	.zero		1


	//   ....[125]....
        /*08c4*/ 	.word	0x00000fb0
        /*08c8*/ 	.word	0x000000ff
        /*08cc*/ 	.word	0x000003e8
        /*08d0*/ 	.short	0x0100
        /*08d2*/ 	.byte	0x05
	.zero		1


	//   ....[126]....
        /*08d4*/ 	.word	0x000010f0
        /*08d8*/ 	.word	0x000000ff
        /*08dc*/ 	.word	0x000003f0
        /*08e0*/ 	.short	0x0100
        /*08e2*/ 	.byte	0x05
	.zero		1


	//   ....[127]....
        /*08e4*/ 	.word	0x00001100
        /*08e8*/ 	.word	0x000000ff
        /*08ec*/ 	.word	0x00000400
        /*08f0*/ 	.short	0x0100
        /*08f2*/ 	.byte	0x05
	.zero		1


	//   ....[128]....
        /*08f4*/ 	.word	0x00001110
        /*08f8*/ 	.word	0x000000ff
        /*08fc*/ 	.word	0x000003f8
        /*0900*/ 	.short	0x0100
        /*0902*/ 	.byte	0x05
	.zero		1


	//   ....[129]....
        /*0904*/ 	.word	0x00001120
        /*0908*/ 	.word	0x000000ff
        /*090c*/ 	.word	0x00000408
        /*0910*/ 	.short	0x0100
        /*0912*/ 	.byte	0x05
	.zero		1


	//   ....[130]....
        /*0914*/ 	.word	0x00001250
        /*0918*/ 	.word	0x000000ff
        /*091c*/ 	.word	0x00000410
        /*0920*/ 	.short	0x0100
        /*0922*/ 	.byte	0x06
	.zero		1


	//   ....[131]....
        /*0924*/ 	.word	0x00001260
        /*0928*/ 	.word	0x000000ff
        /*092c*/ 	.word	0x00000430
        /*0930*/ 	.short	0x0100
        /*0932*/ 	.byte	0x06
	.zero		1


	//   ....[132]....
        /*0934*/ 	.word	0x00001270
        /*0938*/ 	.word	0x000000ff
        /*093c*/ 	.word	0x00000418
        /*0940*/ 	.short	0x0100
        /*0942*/ 	.byte	0x06
	.zero		1


	//   ....[133]....
        /*0944*/ 	.word	0x00001280
        /*0948*/ 	.word	0x000000ff
        /*094c*/ 	.word	0x00000438
        /*0950*/ 	.short	0x0100
        /*0952*/ 	.byte	0x06
	.zero		1


	//   ....[134]....
        /*0954*/ 	.word	0x00001290
        /*0958*/ 	.word	0x000000ff
        /*095c*/ 	.word	0x00000420
        /*0960*/ 	.short	0x0100
        /*0962*/ 	.byte	0x06
	.zero		1


	//   ....[135]....
        /*0964*/ 	.word	0x000012a0
        /*0968*/ 	.word	0x000000ff
        /*096c*/ 	.word	0x00000440
        /*0970*/ 	.short	0x0100
        /*0972*/ 	.byte	0x06
	.zero		1


	//   ....[136]....
        /*0974*/ 	.word	0x000012b0
        /*0978*/ 	.word	0x000000ff
        /*097c*/ 	.word	0x00000428
        /*0980*/ 	.short	0x0100
        /*0982*/ 	.byte	0x06
	.zero		1


	//   ....[137]....
        /*0984*/ 	.word	0x000012c0
        /*0988*/ 	.word	0x000000ff
        /*098c*/ 	.word	0x00000448
        /*0990*/ 	.short	0x0100
        /*0992*/ 	.byte	0x06
	.zero		1


	//   ....[138]....
        /*0994*/ 	.word	0x000013b0
        /*0998*/ 	.word	0x000000ff
        /*099c*/ 	.word	0x00000450
        /*09a0*/ 	.short	0x0100
        /*09a2*/ 	.byte	0x05
	.zero		1


	//   ....[139]....
        /*09a4*/ 	.word	0x000013c0
        /*09a8*/ 	.word	0x000000ff
        /*09ac*/ 	.word	0x00000460
        /*09b0*/ 	.short	0x0100
        /*09b2*/ 	.byte	0x05
	.zero		1


	//   ....[140]....
        /*09b4*/ 	.word	0x000013d0
        /*09b8*/ 	.word	0x000000ff
        /*09bc*/ 	.word	0x00000458
        /*09c0*/ 	.short	0x0100
        /*09c2*/ 	.byte	0x05
	.zero		1


	//   ....[141]....
        /*09c4*/ 	.word	0x000013e0
        /*09c8*/ 	.word	0x000000ff
        /*09cc*/ 	.word	0x00000468
        /*09d0*/ 	.short	0x0100
        /*09d2*/ 	.byte	0x05
	.zero		1


	//   ....[142]....
        /*09d4*/ 	.word	0x00001cb0
        /*09d8*/ 	.word	0x00000002
        /*09dc*/ 	.word	0x00000460
        /*09e0*/ 	.short	0x010a
        /*09e2*/ 	.byte	0xff
	.zero		1


	//   ....[143]....
        /*09e4*/ 	.word	0x00001ce0
        /*09e8*/ 	.word	0x00000002
        /*09ec*/ 	.word	0x00000450
        /*09f0*/ 	.short	0x0101
        /*09f2*/ 	.byte	0xff
	.zero		1


	//   ....[144]....
        /*09f4*/ 	.word	0x00001db0
        /*09f8*/ 	.word	0x000000ff
        /*09fc*/ 	.word	0x000001e0
        /*0a00*/ 	.short	0x010a
        /*0a02*/ 	.byte	0x05
	.zero		1


	//   ....[145]....
        /*0a04*/ 	.word	0x00001e50
        /*0a08*/ 	.word	0x000000ff
        /*0a0c*/ 	.word	0x000001e0
        /*0a10*/ 	.short	0x010a
        /*0a12*/ 	.byte	0x21
	.zero		1


	//   ....[146]....
        /*0a14*/ 	.word	0x00001fa0
        /*0a18*/ 	.word	0x000000ff
        /*0a1c*/ 	.word	0x000001e0
        /*0a20*/ 	.short	0x010a
        /*0a22*/ 	.byte	0x08
	.zero		1


	//   ....[147]....
        /*0a24*/ 	.word	0x000020b0
        /*0a28*/ 	.word	0x000000ff
        /*0a2c*/ 	.word	0x000003e8
        /*0a30*/ 	.short	0x0101
        /*0a32*/ 	.byte	0x04
	.zero		1


	//   ....[148]....
        /*0a34*/ 	.word	0x000020d0
        /*0a38*/ 	.word	0x000000ff
        /*0a3c*/ 	.word	0x000001e0
        /*0a40*/ 	.short	0x010a
        /*0a42*/ 	.byte	0x05
	.zero		1


	//   ....[149]....
        /*0a44*/ 	.word	0x00002150
        /*0a48*/ 	.word	0x000000ff
        /*0a4c*/ 	.word	0x000001e0
        /*0a50*/ 	.short	0x010a
        /*0a52*/ 	.byte	0x11
	.zero		1


	//   ....[150]....
        /*0a54*/ 	.word	0x000022a0
        /*0a58*/ 	.word	0x000000ff
        /*0a5c*/ 	.word	0x000001e0
        /*0a60*/ 	.short	0x010a
        /*0a62*/ 	.byte	0x08
	.zero		1


	//   ....[151]....
        /*0a64*/ 	.word	0x000023e0
        /*0a68*/ 	.word	0x00000002
        /*0a6c*/ 	.word	0x000003f0
        /*0a70*/ 	.short	0x010a
        /*0a72*/ 	.byte	0xff
	.zero		1


	//   ....[152]....
        /*0a74*/ 	.word	0x000024a0
        /*0a78*/ 	.word	0x00000002
        /*0a7c*/ 	.word	0x00000000
        /*0a80*/ 	.short	0x0101
        /*0a82*/ 	.byte	0xff
	.zero		1


	//   ....[153]....
        /*0a84*/ 	.word	0x00002a00
        /*0a88*/ 	.word	0x000000ff
        /*0a8c*/ 	.word	0x00000000
        /*0a90*/ 	.short	0x010a
        /*0a92*/ 	.byte	0x05
	.zero		1


	//   ....[154]....
        /*0a94*/ 	.word	0x00002a90
        /*0a98*/ 	.word	0x000000ff
        /*0a9c*/ 	.word	0x00000000
        /*0aa0*/ 	.short	0x010a
        /*0aa2*/ 	.byte	0x05
	.zero		1


	//   ....[155]....
        /*0aa4*/ 	.word	0x00002b20
        /*0aa8*/ 	.word	0x000000ff
        /*0aac*/ 	.word	0x00000000
        /*0ab0*/ 	.short	0x010a
        /*0ab2*/ 	.byte	0x05
	.zero		1


	//   ....[156]....
        /*0ab4*/ 	.word	0x00002bb0
        /*0ab8*/ 	.word	0x000000ff
        /*0abc*/ 	.word	0x00000000
        /*0ac0*/ 	.short	0x010a
        /*0ac2*/ 	.byte	0x05
	.zero		1


	//   ....[157]....
        /*0ac4*/ 	.word	0x00002c40
        /*0ac8*/ 	.word	0x000000ff
        /*0acc*/ 	.word	0x00000000
        /*0ad0*/ 	.short	0x010a
        /*0ad2*/ 	.byte	0x05
	.zero		1


	//   ....[158]....
        /*0ad4*/ 	.word	0x00002cd0
        /*0ad8*/ 	.word	0x000000ff
        /*0adc*/ 	.word	0x00000000
        /*0ae0*/ 	.short	0x010a
        /*0ae2*/ 	.byte	0x05
	.zero		1


	//   ....[159]....
        /*0ae4*/ 	.word	0x00002d60
        /*0ae8*/ 	.word	0x000000ff
        /*0aec*/ 	.word	0x00000000
        /*0af0*/ 	.short	0x010a
        /*0af2*/ 	.byte	0x05
	.zero		1


	//   ....[160]....
        /*0af4*/ 	.word	0x00002df0
        /*0af8*/ 	.word	0x000000ff
        /*0afc*/ 	.word	0x00000000
        /*0b00*/ 	.short	0x010a
        /*0b02*/ 	.byte	0x05
	.zero		1


	//   ....[161]....
        /*0b04*/ 	.word	0x00002e80
        /*0b08*/ 	.word	0x000000ff
        /*0b0c*/ 	.word	0x00000000
        /*0b10*/ 	.short	0x010a
        /*0b12*/ 	.byte	0x05
	.zero		1


	//   ....[162]....
        /*0b14*/ 	.word	0x00002f10
        /*0b18*/ 	.word	0x000000ff
        /*0b1c*/ 	.word	0x00000000
        /*0b20*/ 	.short	0x010a
        /*0b22*/ 	.byte	0x05
	.zero		1


	//   ....[163]....
        /*0b24*/ 	.word	0x00002fa0
        /*0b28*/ 	.word	0x000000ff
        /*0b2c*/ 	.word	0x00000000
        /*0b30*/ 	.short	0x010a
        /*0b32*/ 	.byte	0x05
	.zero		1


	//   ....[164]....
        /*0b34*/ 	.word	0x00003030
        /*0b38*/ 	.word	0x000000ff
        /*0b3c*/ 	.word	0x00000000
        /*0b40*/ 	.short	0x010a
        /*0b42*/ 	.byte	0x05
	.zero		1


	//   ....[165]....
        /*0b44*/ 	.word	0x000030c0
        /*0b48*/ 	.word	0x000000ff
        /*0b4c*/ 	.word	0x00000000
        /*0b50*/ 	.short	0x010a
        /*0b52*/ 	.byte	0x05
	.zero		1


	//   ....[166]....
        /*0b54*/ 	.word	0x00003150
        /*0b58*/ 	.word	0x000000ff
        /*0b5c*/ 	.word	0x00000000
        /*0b60*/ 	.short	0x010a
        /*0b62*/ 	.byte	0x05
	.zero		1


	//   ....[167]....
        /*0b64*/ 	.word	0x000031e0
        /*0b68*/ 	.word	0x000000ff
        /*0b6c*/ 	.word	0x00000000
        /*0b70*/ 	.short	0x010a
        /*0b72*/ 	.byte	0x05
	.zero		1


	//   ....[168]....
        /*0b74*/ 	.word	0x00003270
        /*0b78*/ 	.word	0x000000ff
        /*0b7c*/ 	.word	0x00000000
        /*0b80*/ 	.short	0x010a
        /*0b82*/ 	.byte	0x05
	.zero		1


	//   ....[169]....
        /*0b84*/ 	.word	0x00003300
        /*0b88*/ 	.word	0x000000ff
        /*0b8c*/ 	.word	0x00000000
        /*0b90*/ 	.short	0x010a
        /*0b92*/ 	.byte	0x05
	.zero		1


	//   ....[170]....
        /*0b94*/ 	.word	0x00003390
        /*0b98*/ 	.word	0x000000ff
        /*0b9c*/ 	.word	0x00000000
        /*0ba0*/ 	.short	0x010a
        /*0ba2*/ 	.byte	0x05
	.zero		1


	//   ....[171]....
        /*0ba4*/ 	.word	0x00003420
        /*0ba8*/ 	.word	0x000000ff
        /*0bac*/ 	.word	0x00000000
        /*0bb0*/ 	.short	0x010a
        /*0bb2*/ 	.byte	0x05
	.zero		1


	//   ....[172]....
        /*0bb4*/ 	.word	0x000034b0
        /*0bb8*/ 	.word	0x000000ff
        /*0bbc*/ 	.word	0x00000000
        /*0bc0*/ 	.short	0x010a
        /*0bc2*/ 	.byte	0x05
	.zero		1


	//   ....[173]....
        /*0bc4*/ 	.word	0x00003540
        /*0bc8*/ 	.word	0x000000ff
        /*0bcc*/ 	.word	0x00000000
        /*0bd0*/ 	.short	0x010a
        /*0bd2*/ 	.byte	0x05
	.zero		1


	//   ....[174]....
        /*0bd4*/ 	.word	0x000035d0
        /*0bd8*/ 	.word	0x000000ff
        /*0bdc*/ 	.word	0x00000000
        /*0be0*/ 	.short	0x010a
        /*0be2*/ 	.byte	0x05
	.zero		1


	//   ....[175]....
        /*0be4*/ 	.word	0x00003660
        /*0be8*/ 	.word	0x000000ff
        /*0bec*/ 	.word	0x00000000
        /*0bf0*/ 	.short	0x010a
        /*0bf2*/ 	.byte	0x05
	.zero		1


	//   ....[176]....
        /*0bf4*/ 	.word	0x000036f0
        /*0bf8*/ 	.word	0x000000ff
        /*0bfc*/ 	.word	0x00000000
        /*0c00*/ 	.short	0x010a
        /*0c02*/ 	.byte	0x05
	.zero		1


	//   ....[177]....
        /*0c04*/ 	.word	0x00003780
        /*0c08*/ 	.word	0x000000ff
        /*0c0c*/ 	.word	0x00000000
        /*0c10*/ 	.short	0x010a
        /*0c12*/ 	.byte	0x05
	.zero		1


	//   ....[178]....
        /*0c14*/ 	.word	0x00003810
        /*0c18*/ 	.word	0x000000ff
        /*0c1c*/ 	.word	0x00000000
        /*0c20*/ 	.short	0x010a
        /*0c22*/ 	.byte	0x05
	.zero		1


	//   ....[179]....
        /*0c24*/ 	.word	0x000038a0
        /*0c28*/ 	.word	0x000000ff
        /*0c2c*/ 	.word	0x00000000
        /*0c30*/ 	.short	0x010a
        /*0c32*/ 	.byte	0x05
	.zero		1


	//   ....[180]....
        /*0c34*/ 	.word	0x00003930
        /*0c38*/ 	.word	0x000000ff
        /*0c3c*/ 	.word	0x00000000
        /*0c40*/ 	.short	0x010a
        /*0c42*/ 	.byte	0x05
	.zero		1


	//   ....[181]....
        /*0c44*/ 	.word	0x000039c0
        /*0c48*/ 	.word	0x000000ff
        /*0c4c*/ 	.word	0x00000000
        /*0c50*/ 	.short	0x010a
        /*0c52*/ 	.byte	0x05
	.zero		1


	//   ....[182]....
        /*0c54*/ 	.word	0x00003a50
        /*0c58*/ 	.word	0x000000ff
        /*0c5c*/ 	.word	0x00000000
        /*0c60*/ 	.short	0x010a
        /*0c62*/ 	.byte	0x05
	.zero		1


	//   ....[183]....
        /*0c64*/ 	.word	0x00003ae0
        /*0c68*/ 	.word	0x000000ff
        /*0c6c*/ 	.word	0x00000000
        /*0c70*/ 	.short	0x010a
        /*0c72*/ 	.byte	0x05
	.zero		1


	//   ....[184]....
        /*0c74*/ 	.word	0x00003b70
        /*0c78*/ 	.word	0x000000ff
        /*0c7c*/ 	.word	0x00000000
        /*0c80*/ 	.short	0x010a
        /*0c82*/ 	.byte	0x05
	.zero		1


	//   ....[185]....
        /*0c84*/ 	.word	0x00003c00
        /*0c88*/ 	.word	0x000000ff
        /*0c8c*/ 	.word	0x00000000
        /*0c90*/ 	.short	0x010a
        /*0c92*/ 	.byte	0x05
	.zero		1


	//   ....[186]....
        /*0c94*/ 	.word	0x00003c90
        /*0c98*/ 	.word	0x000000ff
        /*0c9c*/ 	.word	0x00000000
        /*0ca0*/ 	.short	0x010a
        /*0ca2*/ 	.byte	0x05
	.zero		1


	//   ....[187]....
        /*0ca4*/ 	.word	0x00003d20
        /*0ca8*/ 	.word	0x000000ff
        /*0cac*/ 	.word	0x00000000
        /*0cb0*/ 	.short	0x010a
        /*0cb2*/ 	.byte	0x05
	.zero		1


	//   ....[188]....
        /*0cb4*/ 	.word	0x00003db0
        /*0cb8*/ 	.word	0x000000ff
        /*0cbc*/ 	.word	0x00000000
        /*0cc0*/ 	.short	0x010a
        /*0cc2*/ 	.byte	0x05
	.zero		1


	//   ....[189]....
        /*0cc4*/ 	.word	0x00003e40
        /*0cc8*/ 	.word	0x000000ff
        /*0ccc*/ 	.word	0x00000000
        /*0cd0*/ 	.short	0x010a
        /*0cd2*/ 	.byte	0x05
	.zero		1


	//   ....[190]....
        /*0cd4*/ 	.word	0x00003ed0
        /*0cd8*/ 	.word	0x000000ff
        /*0cdc*/ 	.word	0x00000000
        /*0ce0*/ 	.short	0x010a
        /*0ce2*/ 	.byte	0x05
	.zero		1


	//   ....[191]....
        /*0ce4*/ 	.word	0x00003f60
        /*0ce8*/ 	.word	0x000000ff
        /*0cec*/ 	.word	0x00000000
        /*0cf0*/ 	.short	0x010a
        /*0cf2*/ 	.byte	0x05
	.zero		1


	//   ....[192]....
        /*0cf4*/ 	.word	0x00003ff0
        /*0cf8*/ 	.word	0x000000ff
        /*0cfc*/ 	.word	0x00000000
        /*0d00*/ 	.short	0x010a
        /*0d02*/ 	.byte	0x05
	.zero		1


	//   ....[193]....
        /*0d04*/ 	.word	0x00004080
        /*0d08*/ 	.word	0x000000ff
        /*0d0c*/ 	.word	0x00000000
        /*0d10*/ 	.short	0x010a
        /*0d12*/ 	.byte	0x05
	.zero		1


	//   ....[194]....
        /*0d14*/ 	.word	0x00004110
        /*0d18*/ 	.word	0x000000ff
        /*0d1c*/ 	.word	0x00000000
        /*0d20*/ 	.short	0x010a
        /*0d22*/ 	.byte	0x05
	.zero		1


	//   ....[195]....
        /*0d24*/ 	.word	0x000041a0
        /*0d28*/ 	.word	0x000000ff
        /*0d2c*/ 	.word	0x00000000
        /*0d30*/ 	.short	0x010a
        /*0d32*/ 	.byte	0x05
	.zero		1


	//   ....[196]....
        /*0d34*/ 	.word	0x00004230
        /*0d38*/ 	.word	0x000000ff
        /*0d3c*/ 	.word	0x00000000
        /*0d40*/ 	.short	0x010a
        /*0d42*/ 	.byte	0x05
	.zero		1


	//   ....[197]....
        /*0d44*/ 	.word	0x000042c0
        /*0d48*/ 	.word	0x000000ff
        /*0d4c*/ 	.word	0x00000000
        /*0d50*/ 	.short	0x010a
        /*0d52*/ 	.byte	0x05
	.zero		1


	//   ....[198]....
        /*0d54*/ 	.word	0x00004350
        /*0d58*/ 	.word	0x000000ff
        /*0d5c*/ 	.word	0x00000000
        /*0d60*/ 	.short	0x010a
        /*0d62*/ 	.byte	0x05
	.zero		1


	//   ....[199]....
        /*0d64*/ 	.word	0x000043e0
        /*0d68*/ 	.word	0x000000ff
        /*0d6c*/ 	.word	0x00000000
        /*0d70*/ 	.short	0x010a
        /*0d72*/ 	.byte	0x05
	.zero		1


	//   ....[200]....
        /*0d74*/ 	.word	0x00004470
        /*0d78*/ 	.word	0x000000ff
        /*0d7c*/ 	.word	0x00000000
        /*0d80*/ 	.short	0x010a
        /*0d82*/ 	.byte	0x05
	.zero		1


	//   ....[201]....
        /*0d84*/ 	.word	0x00004500
        /*0d88*/ 	.word	0x000000ff
        /*0d8c*/ 	.word	0x00000000
        /*0d90*/ 	.short	0x010a
        /*0d92*/ 	.byte	0x05
	.zero		1


	//   ....[202]....
        /*0d94*/ 	.word	0x00004590
        /*0d98*/ 	.word	0x000000ff
        /*0d9c*/ 	.word	0x00000000
        /*0da0*/ 	.short	0x010a
        /*0da2*/ 	.byte	0x05
	.zero		1


	//   ....[203]....
        /*0da4*/ 	.word	0x00004620
        /*0da8*/ 	.word	0x000000ff
        /*0dac*/ 	.word	0x00000000
        /*0db0*/ 	.short	0x010a
        /*0db2*/ 	.byte	0x05
	.zero		1


	//   ....[204]....
        /*0db4*/ 	.word	0x000046b0
        /*0db8*/ 	.word	0x000000ff
        /*0dbc*/ 	.word	0x00000000
        /*0dc0*/ 	.short	0x010a
        /*0dc2*/ 	.byte	0x05
	.zero		1


	//   ....[205]....
        /*0dc4*/ 	.word	0x00004740
        /*0dc8*/ 	.word	0x000000ff
        /*0dcc*/ 	.word	0x00000000
        /*0dd0*/ 	.short	0x010a
        /*0dd2*/ 	.byte	0x05
	.zero		1


	//   ....[206]....
        /*0dd4*/ 	.word	0x000047d0
        /*0dd8*/ 	.word	0x000000ff
        /*0ddc*/ 	.word	0x00000000
        /*0de0*/ 	.short	0x010a
        /*0de2*/ 	.byte	0x05
	.zero		1


	//   ....[207]....
        /*0de4*/ 	.word	0x00004860
        /*0de8*/ 	.word	0x000000ff
        /*0dec*/ 	.word	0x00000000
        /*0df0*/ 	.short	0x010a
        /*0df2*/ 	.byte	0x05
	.zero		1


	//   ....[208]....
        /*0df4*/ 	.word	0x000048f0
        /*0df8*/ 	.word	0x000000ff
        /*0dfc*/ 	.word	0x00000000
        /*0e00*/ 	.short	0x010a
        /*0e02*/ 	.byte	0x05
	.zero		1


	//   ....[209]....
        /*0e04*/ 	.word	0x00004980
        /*0e08*/ 	.word	0x000000ff
        /*0e0c*/ 	.word	0x00000000
        /*0e10*/ 	.short	0x010a
        /*0e12*/ 	.byte	0x05
	.zero		1


	//   ....[210]....
        /*0e14*/ 	.word	0x00004a10
        /*0e18*/ 	.word	0x000000ff
        /*0e1c*/ 	.word	0x00000000
        /*0e20*/ 	.short	0x010a
        /*0e22*/ 	.byte	0x05
	.zero		1


	//   ....[211]....
        /*0e24*/ 	.word	0x00004aa0
        /*0e28*/ 	.word	0x000000ff
        /*0e2c*/ 	.word	0x00000000
        /*0e30*/ 	.short	0x010a
        /*0e32*/ 	.byte	0x05
	.zero		1


	//   ....[212]....
        /*0e34*/ 	.word	0x00004b40
        /*0e38*/ 	.word	0x00000000
        /*0e3c*/ 	.word	0x00000000
        /*0e40*/ 	.short	0x010a
        /*0e42*/ 	.byte	0xff
	.zero		1


	//   ....[213]....
        /*0e44*/ 	.word	0x00004c60
        /*0e48*/ 	.word	0x00000000
        /*0e4c*/ 	.word	0x00000450
        /*0e50*/ 	.short	0x010a
        /*0e52*/ 	.byte	0xff
	.zero		1


	//   ....[214]....
        /*0e54*/ 	.word	0x00004cd0
        /*0e58*/ 	.word	0x00000000
        /*0e5c*/ 	.word	0x00000000
        /*0e60*/ 	.short	0x0101
        /*0e62*/ 	.byte	0xff
	.zero		1


	//   ....[215]....
        /*0e64*/ 	.word	0x00004cf0
        /*0e68*/ 	.word	0x000000ff
        /*0e6c*/ 	.word	0x00000400
        /*0e70*/ 	.short	0x010a
        /*0e72*/ 	.byte	0x05
	.zero		1


	//   ....[216]....
        /*0e74*/ 	.word	0x00004e10
        /*0e78*/ 	.word	0x00000000
        /*0e7c*/ 	.word	0x000003f0
        /*0e80*/ 	.short	0x010a
        /*0e82*/ 	.byte	0xff
	.zero		1


	//   ....[217]....
        /*0e84*/ 	.word	0x00004f10
        /*0e88*/ 	.word	0x00000000
        /*0e8c*/ 	.word	0x00000000
        /*0e90*/ 	.short	0x0101
        /*0e92*/ 	.byte	0xff
	.zero		1


	//   ....[218]....
        /*0e94*/ 	.word	0x00004fa0
        /*0e98*/ 	.word	0x000000ff
        /*0e9c*/ 	.word	0x00000400
        /*0ea0*/ 	.short	0x0106
        /*0ea2*/ 	.byte	0x05
	.zero		1


	//   ....[219]....
        /*0ea4*/ 	.word	0x00004fc0
        /*0ea8*/ 	.word	0x000000ff
        /*0eac*/ 	.word	0x00000400
        /*0eb0*/ 	.short	0x010a
        /*0eb2*/ 	.byte	0x05
	.zero		1


	//   ....[220]....
        /*0eb4*/ 	.word	0x00005050
        /*0eb8*/ 	.word	0x000000ff
        /*0ebc*/ 	.word	0x00000400
        /*0ec0*/ 	.short	0x0106
        /*0ec2*/ 	.byte	0x04
	.zero		1


	//   ....[221]....
        /*0ec4*/ 	.word	0x00005090
        /*0ec8*/ 	.word	0x00000000
        /*0ecc*/ 	.word	0x00000400
        /*0ed0*/ 	.short	0x010a
        /*0ed2*/ 	.byte	0xff
	.zero		1


	//   ....[222]....
        /*0ed4*/ 	.word	0x00005570
        /*0ed8*/ 	.word	0x00000000
        /*0edc*/ 	.word	0x000003f0
        /*0ee0*/ 	.short	0x010a
        /*0ee2*/ 	.byte	0xff
	.zero		1


	//   ....[223]....
        /*0ee4*/ 	.word	0x00005670
        /*0ee8*/ 	.word	0x00000003
        /*0eec*/ 	.word	0x00000000
        /*0ef0*/ 	.short	0x0101
        /*0ef2*/ 	.byte	0xff
	.zero		1


	//   ....[224]....
        /*0ef4*/ 	.word	0x00005680
        /*0ef8*/ 	.word	0x000000ff
        /*0efc*/ 	.word	0x00000000
        /*0f00*/ 	.short	0x010a
        /*0f02*/ 	.byte	0x05
	.zero		1


	//   ....[225]....
        /*0f04*/ 	.word	0x000056a0
        /*0f08*/ 	.word	0x000000ff
        /*0f0c*/ 	.word	0x00000430
        /*0f10*/ 	.short	0x010a
        /*0f12*/ 	.byte	0x0e
	.zero		1


	//   ....[226]....
        /*0f14*/ 	.word	0x000057d0
        /*0f18*/ 	.word	0x000000ff
        /*0f1c*/ 	.word	0x00000000
        /*0f20*/ 	.short	0x010a
        /*0f22*/ 	.byte	0x07
	.zero		1


	//   ....[227]....
        /*0f24*/ 	.word	0x000058e0
        /*0f28*/ 	.word	0x000000ff
        /*0f2c*/ 	.word	0x00000000
        /*0f30*/ 	.short	0x010a
        /*0f32*/ 	.byte	0x13
	.zero		1


	//   ....[228]....
        /*0f34*/ 	.word	0x00005ab0
        /*0f38*/ 	.word	0x000000ff
        /*0f3c*/ 	.word	0x00000000
        /*0f40*/ 	.short	0x010a
        /*0f42*/ 	.byte	0x05
	.zero		1


	//   ....[229]....
        /*0f44*/ 	.word	0x00005b40
        /*0f48*/ 	.word	0x000000ff
        /*0f4c*/ 	.word	0x00000000
        /*0f50*/ 	.short	0x010a
        /*0f52*/ 	.byte	0x05
	.zero		1


	//   ....[230]....
        /*0f54*/ 	.word	0x00005bd0
        /*0f58*/ 	.word	0x000000ff
        /*0f5c*/ 	.word	0x00000000
        /*0f60*/ 	.short	0x010a
        /*0f62*/ 	.byte	0x05
	.zero		1


	//   ....[231]....
        /*0f64*/ 	.word	0x00005c60
        /*0f68*/ 	.word	0x000000ff
        /*0f6c*/ 	.word	0x00000000
        /*0f70*/ 	.short	0x010a
        /*0f72*/ 	.byte	0x06
	.zero		1


	//   ....[232]....
        /*0f74*/ 	.word	0x000060a0
        /*0f78*/ 	.word	0x00000000
        /*0f7c*/ 	.word	0x000003f0
        /*0f80*/ 	.short	0x010a
        /*0f82*/ 	.byte	0xff
	.zero		1


	//   ....[233]....
        /*0f84*/ 	.word	0x00006180
        /*0f88*/ 	.word	0x00000000
        /*0f8c*/ 	.word	0x00000000
        /*0f90*/ 	.short	0x0101
        /*0f92*/ 	.byte	0xff
	.zero		1


	//   ....[234]....
        /*0f94*/ 	.word	0x000064a0
        /*0f98*/ 	.word	0x000000ff
        /*0f9c*/ 	.word	0x000003e8
        /*0fa0*/ 	.short	0x010a
        /*0fa2*/ 	.byte	0x04
	.zero		1


	//   ....[235]....
        /*0fa4*/ 	.word	0x00006680
        /*0fa8*/ 	.word	0x000000ff
        /*0fac*/ 	.word	0x000003d0
        /*0fb0*/ 	.short	0x010a
        /*0fb2*/ 	.byte	0x0d
	.zero		1


	//   ....[236]....
        /*0fb4*/ 	.word	0x00006a10
        /*0fb8*/ 	.word	0x000000ff
        /*0fbc*/ 	.word	0x000003c0
        /*0fc0*/ 	.short	0x010b
        /*0fc2*/ 	.byte	0x0d
	.zero		1


	//   ....[237]....
        /*0fc4*/ 	.word	0x00006a60
        /*0fc8*/ 	.word	0x000000ff
        /*0fcc*/ 	.word	0x00000000
        /*0fd0*/ 	.short	0x0101
        /*0fd2*/ 	.byte	0x15
	.zero		1


	//   ....[238]....
        /*0fd4*/ 	.word	0x00006b10
        /*0fd8*/ 	.word	0x000000ff
        /*0fdc*/ 	.word	0x00000000
        /*0fe0*/ 	.short	0x010a
        /*0fe2*/ 	.byte	0x04
	.zero		1


	//   ....[239]....
        /*0fe4*/ 	.word	0x00006bb0
        /*0fe8*/ 	.word	0x00000000
        /*0fec*/ 	.word	0x00000000
        /*0ff0*/ 	.short	0x010a
        /*0ff2*/ 	.byte	0xff
	.zero		1


	//   ....[240]....
        /*0ff4*/ 	.word	0x00006ef0
        /*0ff8*/ 	.word	0x00000000
        /*0ffc*/ 	.word	0x000003f0
        /*1000*/ 	.short	0x010a
        /*1002*/ 	.byte	0xff
	.zero		1


	//   ....[241]....
        /*1004*/ 	.word	0x00007000
        /*1008*/ 	.word	0x00000000
        /*100c*/ 	.word	0x00000000
        /*1010*/ 	.short	0x0101
        /*1012*/ 	.byte	0xff
	.zero		1


	//   ....[242]....
        /*1014*/ 	.word	0x00007940
        /*1018*/ 	.word	0x00000000
        /*101c*/ 	.word	0x000003c0
        /*1020*/ 	.short	0x010a
        /*1022*/ 	.byte	0xff
	.zero		1


	//   ....[243]....
        /*1024*/ 	.word	0x00007960
        /*1028*/ 	.word	0x00000011
        /*102c*/ 	.word	0x00000410
        /*1030*/ 	.short	0x010a
        /*1032*/ 	.byte	0xff
	.zero		1


	//   ....[244]....
        /*1034*/ 	.word	0x00007a70
        /*1038*/ 	.word	0x00000000
        /*103c*/ 	.word	0x000003c0
        /*1040*/ 	.short	0x010a
        /*1042*/ 	.byte	0xff
	.zero		1


	//   ....[245]....
        /*1044*/ 	.word	0x00007c10
        /*1048*/ 	.word	0x00000011
        /*104c*/ 	.word	0x00000410
        /*1050*/ 	.short	0x010a
        /*1052*/ 	.byte	0xff
	.zero		1


	//   ....[246]....
        /*1054*/ 	.word	0x000085b0
        /*1058*/ 	.word	0x000000ff
        /*105c*/ 	.word	0x00000000
        /*1060*/ 	.short	0x0101
        /*1062*/ 	.byte	0x05
	.zero		1


	//   ....[247]....
        /*1064*/ 	.word	0x00008950
        /*1068*/ 	.word	0x00000000
        /*106c*/ 	.word	0x00000000
        /*1070*/ 	.short	0x0101
        /*1072*/ 	.byte	0xff
	.zero		1


	//   ....[248]....
        /*1074*/ 	.word	0x00008bf0
        /*1078*/ 	.word	0x00000002
        /*107c*/ 	.word	0x00000460
        /*1080*/ 	.short	0x010a
        /*1082*/ 	.byte	0xff
	.zero		1


	//   ....[249]....
        /*1084*/ 	.word	0x00008c50
        /*1088*/ 	.word	0x00000002
        /*108c*/ 	.word	0x000001e0
        /*1090*/ 	.short	0x010a
        /*1092*/ 	.byte	0xff
	.zero		1


	//   ....[250]....
        /*1094*/ 	.word	0x00008cb0
        /*1098*/ 	.word	0x00000002
        /*109c*/ 	.word	0x000001e0
        /*10a0*/ 	.short	0x010a
        /*10a2*/ 	.byte	0xff
	.zero		1


	//   ....[251]....
        /*10a4*/ 	.word	0x00008d00
        /*10a8*/ 	.word	0x00000002
        /*10ac*/ 	.word	0x000003f0
        /*10b0*/ 	.short	0x010a
        /*10b2*/ 	.byte	0xff
	.zero		1


	//   ....[252]....
        /*10b4*/ 	.word	0x00008d60
        /*10b8*/ 	.word	0x00000000
        /*10bc*/ 	.word	0x00000000
        /*10c0*/ 	.short	0x010a
        /*10c2*/ 	.byte	0xff
	.zero		1


	//   ....[253]....
        /*10c4*/ 	.word	0x00008dc0
        /*10c8*/ 	.word	0x00000000
        /*10cc*/ 	.word	0x00000000
        /*10d0*/ 	.short	0x010a
        /*10d2*/ 	.byte	0xff
	.zero		1


	//   ....[254]....
        /*10d4*/ 	.word	0x00008e20
        /*10d8*/ 	.word	0x00000000
        /*10dc*/ 	.word	0x00000000
        /*10e0*/ 	.short	0x010a
        /*10e2*/ 	.byte	0xff
	.zero		1


	//   ....[255]....
        /*10e4*/ 	.word	0x00008e80
        /*10e8*/ 	.word	0x00000000
        /*10ec*/ 	.word	0x00000000
        /*10f0*/ 	.short	0x010a
        /*10f2*/ 	.byte	0xff
	.zero		1


	//   ....[0]....
        /*10f4*/ 	.word	0x00008ee0
        /*10f8*/ 	.word	0x00000000
        /*10fc*/ 	.word	0x00000000
        /*1100*/ 	.short	0x010a
        /*1102*/ 	.byte	0xff
	.zero		1


	//   ....[1]....
        /*1104*/ 	.word	0x00008f40
        /*1108*/ 	.word	0x00000000
        /*110c*/ 	.word	0x00000000
        /*1110*/ 	.short	0x010a
        /*1112*/ 	.byte	0xff
	.zero		1


	//   ....[2]....
        /*1114*/ 	.word	0x00008fa0
        /*1118*/ 	.word	0x00000000
        /*111c*/ 	.word	0x00000000
        /*1120*/ 	.short	0x010a
        /*1122*/ 	.byte	0xff
	.zero		1


	//   ....[3]....
        /*1124*/ 	.word	0x00009000
        /*1128*/ 	.word	0x00000000
        /*112c*/ 	.word	0x00000000
        /*1130*/ 	.short	0x010a
        /*1132*/ 	.byte	0xff
	.zero		1


	//   ....[4]....
        /*1134*/ 	.word	0x00009060
        /*1138*/ 	.word	0x00000000
        /*113c*/ 	.word	0x00000000
        /*1140*/ 	.short	0x010a
        /*1142*/ 	.byte	0xff
	.zero		1


	//   ....[5]....
        /*1144*/ 	.word	0x000090c0
        /*1148*/ 	.word	0x00000000
        /*114c*/ 	.word	0x00000000
        /*1150*/ 	.short	0x010a
        /*1152*/ 	.byte	0xff
	.zero		1


	//   ....[6]....
        /*1154*/ 	.word	0x00009120
        /*1158*/ 	.word	0x00000000
        /*115c*/ 	.word	0x00000000
        /*1160*/ 	.short	0x010a
        /*1162*/ 	.byte	0xff
	.zero		1


	//   ....[7]....
        /*1164*/ 	.word	0x00009180
        /*1168*/ 	.word	0x00000000
        /*116c*/ 	.word	0x00000000
        /*1170*/ 	.short	0x010a
        /*1172*/ 	.byte	0xff
	.zero		1


	//   ....[8]....
        /*1174*/ 	.word	0x000091e0
        /*1178*/ 	.word	0x00000000
        /*117c*/ 	.word	0x00000000
        /*1180*/ 	.short	0x010a
        /*1182*/ 	.byte	0xff
	.zero		1


	//   ....[9]....
        /*1184*/ 	.word	0x00009240
        /*1188*/ 	.word	0x00000000
        /*118c*/ 	.word	0x00000000
        /*1190*/ 	.short	0x010a
        /*1192*/ 	.byte	0xff
	.zero		1


	//   ....[10]....
        /*1194*/ 	.word	0x000092a0
        /*1198*/ 	.word	0x00000000
        /*119c*/ 	.word	0x00000000
        /*11a0*/ 	.short	0x010a
        /*11a2*/ 	.byte	0xff
	.zero		1


	//   ....[11]....
        /*11a4*/ 	.word	0x00009300
        /*11a8*/ 	.word	0x00000000
        /*11ac*/ 	.word	0x00000000
        /*11b0*/ 	.short	0x010a
        /*11b2*/ 	.byte	0xff
	.zero		1


	//   ....[12]....
        /*11b4*/ 	.word	0x00009360
        /*11b8*/ 	.word	0x00000000
        /*11bc*/ 	.word	0x00000000
        /*11c0*/ 	.short	0x010a
        /*11c2*/ 	.byte	0xff
	.zero		1


	//   ....[13]....
        /*11c4*/ 	.word	0x000093c0
        /*11c8*/ 	.word	0x00000000
        /*11cc*/ 	.word	0x00000000
        /*11d0*/ 	.short	0x010a
        /*11d2*/ 	.byte	0xff
	.zero		1


	//   ....[14]....
        /*11d4*/ 	.word	0x00009420
        /*11d8*/ 	.word	0x00000000
        /*11dc*/ 	.word	0x00000000
        /*11e0*/ 	.short	0x010a
        /*11e2*/ 	.byte	0xff
	.zero		1


	//   ....[15]....
        /*11e4*/ 	.word	0x00009480
        /*11e8*/ 	.word	0x00000000
        /*11ec*/ 	.word	0x00000000
        /*11f0*/ 	.short	0x010a
        /*11f2*/ 	.byte	0xff
	.zero		1


	//   ....[16]....
        /*11f4*/ 	.word	0x000094e0
        /*11f8*/ 	.word	0x00000000
        /*11fc*/ 	.word	0x00000000
        /*1200*/ 	.short	0x010a
        /*1202*/ 	.byte	0xff
	.zero		1


	//   ....[17]....
        /*1204*/ 	.word	0x00009540
        /*1208*/ 	.word	0x00000000
        /*120c*/ 	.word	0x00000000
        /*1210*/ 	.short	0x010a
        /*1212*/ 	.byte	0xff
	.zero		1


	//   ....[18]....
        /*1214*/ 	.word	0x000095a0
        /*1218*/ 	.word	0x00000000
        /*121c*/ 	.word	0x00000000
        /*1220*/ 	.short	0x010a
        /*1222*/ 	.byte	0xff
	.zero		1


	//   ....[19]....
        /*1224*/ 	.word	0x00009600
        /*1228*/ 	.word	0x00000000
        /*122c*/ 	.word	0x00000000
        /*1230*/ 	.short	0x010a
        /*1232*/ 	.byte	0xff
	.zero		1


	//   ....[20]....
        /*1234*/ 	.word	0x00009660
        /*1238*/ 	.word	0x00000000
        /*123c*/ 	.word	0x00000000
        /*1240*/ 	.short	0x010a
        /*1242*/ 	.byte	0xff
	.zero		1


	//   ....[21]....
        /*1244*/ 	.word	0x000096c0
        /*1248*/ 	.word	0x00000000
        /*124c*/ 	.word	0x00000000
        /*1250*/ 	.short	0x010a
        /*1252*/ 	.byte	0xff
	.zero		1


	//   ....[22]....
        /*1254*/ 	.word	0x00009720
        /*1258*/ 	.word	0x00000000
        /*125c*/ 	.word	0x00000000
        /*1260*/ 	.short	0x010a
        /*1262*/ 	.byte	0xff
	.zero		1


	//   ....[23]....
        /*1264*/ 	.word	0x00009780
        /*1268*/ 	.word	0x00000000
        /*126c*/ 	.word	0x00000000
        /*1270*/ 	.short	0x010a
        /*1272*/ 	.byte	0xff
	.zero		1


	//   ....[24]....
        /*1274*/ 	.word	0x000097e0
        /*1278*/ 	.word	0x00000000
        /*127c*/ 	.word	0x00000000
        /*1280*/ 	.short	0x010a
        /*1282*/ 	.byte	0xff
	.zero		1


	//   ....[25]....
        /*1284*/ 	.word	0x00009840
        /*1288*/ 	.word	0x00000000
        /*128c*/ 	.word	0x00000000
        /*1290*/ 	.short	0x010a
        /*1292*/ 	.byte	0xff
	.zero		1


	//   ....[26]....
        /*1294*/ 	.word	0x000098a0
        /*1298*/ 	.word	0x00000000
        /*129c*/ 	.word	0x00000000
        /*12a0*/ 	.short	0x010a
        /*12a2*/ 	.byte	0xff
	.zero		1


	//   ....[27]....
        /*12a4*/ 	.word	0x00009900
        /*12a8*/ 	.word	0x00000000
        /*12ac*/ 	.word	0x00000000
        /*12b0*/ 	.short	0x010a
        /*12b2*/ 	.byte	0xff
	.zero		1


	//   ....[28]....
        /*12b4*/ 	.word	0x00009960
        /*12b8*/ 	.word	0x00000000
        /*12bc*/ 	.word	0x00000000
        /*12c0*/ 	.short	0x010a
        /*12c2*/ 	.byte	0xff
	.zero		1


	//   ....[29]....
        /*12c4*/ 	.word	0x000099c0
        /*12c8*/ 	.word	0x00000000
        /*12cc*/ 	.word	0x00000000
        /*12d0*/ 	.short	0x010a
        /*12d2*/ 	.byte	0xff
	.zero		1


	//   ....[30]....
        /*12d4*/ 	.word	0x00009a20
        /*12d8*/ 	.word	0x00000000
        /*12dc*/ 	.word	0x00000000
        /*12e0*/ 	.short	0x010a
        /*12e2*/ 	.byte	0xff
	.zero		1


	//   ....[31]....
        /*12e4*/ 	.word	0x00009a80
        /*12e8*/ 	.word	0x00000000
        /*12ec*/ 	.word	0x00000000
        /*12f0*/ 	.short	0x010a
        /*12f2*/ 	.byte	0xff
	.zero		1


	//   ....[32]....
        /*12f4*/ 	.word	0x00009ae0
        /*12f8*/ 	.word	0x00000000
        /*12fc*/ 	.word	0x00000000
        /*1300*/ 	.short	0x010a
        /*1302*/ 	.byte	0xff
	.zero		1


	//   ....[33]....
        /*1304*/ 	.word	0x00009b40
        /*1308*/ 	.word	0x00000000
        /*130c*/ 	.word	0x00000000
        /*1310*/ 	.short	0x010a
        /*1312*/ 	.byte	0xff
	.zero		1


	//   ....[34]....
        /*1314*/ 	.word	0x00009ba0
        /*1318*/ 	.word	0x00000000
        /*131c*/ 	.word	0x00000000
        /*1320*/ 	.short	0x010a
        /*1322*/ 	.byte	0xff
	.zero		1


	//   ....[35]....
        /*1324*/ 	.word	0x00009c00
        /*1328*/ 	.word	0x00000000
        /*132c*/ 	.word	0x00000000
        /*1330*/ 	.short	0x010a
        /*1332*/ 	.byte	0xff
	.zero		1


	//   ....[36]....
        /*1334*/ 	.word	0x00009c60
        /*1338*/ 	.word	0x00000000
        /*133c*/ 	.word	0x00000000
        /*1340*/ 	.short	0x010a
        /*1342*/ 	.byte	0xff
	.zero		1


	//   ....[37]....
        /*1344*/ 	.word	0x00009cc0
        /*1348*/ 	.word	0x00000000
        /*134c*/ 	.word	0x00000000
        /*1350*/ 	.short	0x010a
        /*1352*/ 	.byte	0xff
	.zero		1


	//   ....[38]....
        /*1354*/ 	.word	0x00009d20
        /*1358*/ 	.word	0x00000000
        /*135c*/ 	.word	0x00000000
        /*1360*/ 	.short	0x010a
        /*1362*/ 	.byte	0xff
	.zero		1


	//   ....[39]....
        /*1364*/ 	.word	0x00009d80
        /*1368*/ 	.word	0x00000000
        /*136c*/ 	.word	0x00000000
        /*1370*/ 	.short	0x010a
        /*1372*/ 	.byte	0xff
	.zero		1


	//   ....[40]....
        /*1374*/ 	.word	0x00009de0
        /*1378*/ 	.word	0x00000000
        /*137c*/ 	.word	0x00000000
        /*1380*/ 	.short	0x010a
        /*1382*/ 	.byte	0xff
	.zero		1


	//   ....[41]....
        /*1384*/ 	.word	0x00009e40
        /*1388*/ 	.word	0x00000000
        /*138c*/ 	.word	0x00000000
        /*1390*/ 	.short	0x010a
        /*1392*/ 	.byte	0xff
	.zero		1


	//   ....[42]....
        /*1394*/ 	.word	0x00009ea0
        /*1398*/ 	.word	0x00000000
        /*139c*/ 	.word	0x00000000
        /*13a0*/ 	.short	0x010a
        /*13a2*/ 	.byte	0xff
	.zero		1


	//   ....[43]....
        /*13a4*/ 	.word	0x00009f00
        /*13a8*/ 	.word	0x00000000
        /*13ac*/ 	.word	0x00000000
        /*13b0*/ 	.short	0x010a
        /*13b2*/ 	.byte	0xff
	.zero		1


	//   ....[44]....
        /*13b4*/ 	.word	0x00009f60
        /*13b8*/ 	.word	0x00000000
        /*13bc*/ 	.word	0x00000000
        /*13c0*/ 	.short	0x010a
        /*13c2*/ 	.byte	0xff
	.zero		1


	//   ....[45]....
        /*13c4*/ 	.word	0x00009fc0
        /*13c8*/ 	.word	0x00000000
        /*13cc*/ 	.word	0x00000000
        /*13d0*/ 	.short	0x010a
        /*13d2*/ 	.byte	0xff
	.zero		1


	//   ....[46]....
        /*13d4*/ 	.word	0x0000a020
        /*13d8*/ 	.word	0x00000000
        /*13dc*/ 	.word	0x00000000
        /*13e0*/ 	.short	0x010a
        /*13e2*/ 	.byte	0xff
	.zero		1


	//   ....[47]....
        /*13e4*/ 	.word	0x0000a080
        /*13e8*/ 	.word	0x00000000
        /*13ec*/ 	.word	0x00000000
        /*13f0*/ 	.short	0x010a
        /*13f2*/ 	.byte	0xff
	.zero		1


	//   ....[48]....
        /*13f4*/ 	.word	0x0000a0e0
        /*13f8*/ 	.word	0x00000000
        /*13fc*/ 	.word	0x00000000
        /*1400*/ 	.short	0x010a
        /*1402*/ 	.byte	0xff
	.zero		1


	//   ....[49]....
        /*1404*/ 	.word	0x0000a140
        /*1408*/ 	.word	0x00000000
        /*140c*/ 	.word	0x00000000
        /*1410*/ 	.short	0x010a
        /*1412*/ 	.byte	0xff
	.zero		1


	//   ....[50]....
        /*1414*/ 	.word	0x0000a1a0
        /*1418*/ 	.word	0x00000000
        /*141c*/ 	.word	0x00000000
        /*1420*/ 	.short	0x010a
        /*1422*/ 	.byte	0xff
	.zero		1


	//   ....[51]....
        /*1424*/ 	.word	0x0000a200
        /*1428*/ 	.word	0x00000000
        /*142c*/ 	.word	0x00000000
        /*1430*/ 	.short	0x010a
        /*1432*/ 	.byte	0xff
	.zero		1


	//   ....[52]....
        /*1434*/ 	.word	0x0000a260
        /*1438*/ 	.word	0x00000000
        /*143c*/ 	.word	0x00000000
        /*1440*/ 	.short	0x010a
        /*1442*/ 	.byte	0xff
	.zero		1


	//   ....[53]....
        /*1444*/ 	.word	0x0000a2c0
        /*1448*/ 	.word	0x00000000
        /*144c*/ 	.word	0x00000000
        /*1450*/ 	.short	0x010a
        /*1452*/ 	.byte	0xff
	.zero		1


	//   ....[54]....
        /*1454*/ 	.word	0x0000a320
        /*1458*/ 	.word	0x00000000
        /*145c*/ 	.word	0x00000000
        /*1460*/ 	.short	0x010a
        /*1462*/ 	.byte	0xff
	.zero		1


	//   ....[55]....
        /*1464*/ 	.word	0x0000a370
        /*1468*/ 	.word	0x00000000
        /*146c*/ 	.word	0x00000450
        /*1470*/ 	.short	0x010a
        /*1472*/ 	.byte	0xff
	.zero		1


	//   ....[56]....
        /*1474*/ 	.word	0x0000a3d0
        /*1478*/ 	.word	0x00000000
        /*147c*/ 	.word	0x00000400
        /*1480*/ 	.short	0x010a
        /*1482*/ 	.byte	0xff
	.zero		1


	//   ....[57]....
        /*1484*/ 	.word	0x0000a420
        /*1488*/ 	.word	0x00000000
        /*148c*/ 	.word	0x000003f0
        /*1490*/ 	.short	0x010a
        /*1492*/ 	.byte	0xff
	.zero		1


	//   ....[58]....
        /*1494*/ 	.word	0x0000a480
        /*1498*/ 	.word	0x00000000
        /*149c*/ 	.word	0x00000400
        /*14a0*/ 	.short	0x010a
        /*14a2*/ 	.byte	0xff
	.zero		1


	//   ....[59]....
        /*14a4*/ 	.word	0x0000a4d0
        /*14a8*/ 	.word	0x00000000
        /*14ac*/ 	.word	0x000003f0
        /*14b0*/ 	.short	0x010a
        /*14b2*/ 	.byte	0xff
	.zero		1


	//   ....[60]....
        /*14b4*/ 	.word	0x0000a530
        /*14b8*/ 	.word	0x00000002
        /*14bc*/ 	.word	0x00000430
        /*14c0*/ 	.short	0x010a
        /*14c2*/ 	.byte	0xff
	.zero		1


	//   ....[61]....
        /*14c4*/ 	.word	0x0000a590
        /*14c8*/ 	.word	0x00000000
        /*14cc*/ 	.word	0x00000000
        /*14d0*/ 	.short	0x010a
        /*14d2*/ 	.byte	0xff
	.zero		1


	//   ....[62]....
        /*14d4*/ 	.word	0x0000a5f0
        /*14d8*/ 	.word	0x00000000
        /*14dc*/ 	.word	0x00000000
        /*14e0*/ 	.short	0x010a
        /*14e2*/ 	.byte	0xff
	.zero		1


	//   ....[63]....
        /*14e4*/ 	.word	0x0000a650
        /*14e8*/ 	.word	0x00000000
        /*14ec*/ 	.word	0x00000000
        /*14f0*/ 	.short	0x010a
        /*14f2*/ 	.byte	0xff
	.zero		1


	//   ....[64]....
        /*14f4*/ 	.word	0x0000a6b0
        /*14f8*/ 	.word	0x00000000
        /*14fc*/ 	.word	0x00000000
        /*1500*/ 	.short	0x010a
        /*1502*/ 	.byte	0xff
	.zero		1


	//   ....[65]....
        /*1504*/ 	.word	0x0000a710
        /*1508*/ 	.word	0x00000000
        /*150c*/ 	.word	0x00000000
        /*1510*/ 	.short	0x010a
        /*1512*/ 	.byte	0xff
	.zero		1


	//   ....[66]....
        /*1514*/ 	.word	0x0000a760
        /*1518*/ 	.word	0x00000000
        /*151c*/ 	.word	0x000003f0
        /*1520*/ 	.short	0x010a
        /*1522*/ 	.byte	0xff
	.zero		1


	//   ....[67]....
        /*1524*/ 	.word	0x0000a7c0
        /*1528*/ 	.word	0x00000000
        /*152c*/ 	.word	0x000003e8
        /*1530*/ 	.short	0x010a
        /*1532*/ 	.byte	0xff
	.zero		1


	//   ....[68]....
        /*1534*/ 	.word	0x0000a820
        /*1538*/ 	.word	0x00000000
        /*153c*/ 	.word	0x000003d0
        /*1540*/ 	.short	0x010a
        /*1542*/ 	.byte	0xff
	.zero		1


	//   ....[69]....
        /*1544*/ 	.word	0x0000a880
        /*1548*/ 	.word	0x00000000
        /*154c*/ 	.word	0x00000000
        /*1550*/ 	.short	0x010a
        /*1552*/ 	.byte	0xff
	.zero		1


	//   ....[70]....
        /*1554*/ 	.word	0x0000a8d0
        /*1558*/ 	.word	0x00000000
        /*155c*/ 	.word	0x000003f0
        /*1560*/ 	.short	0x010a
        /*1562*/ 	.byte	0xff
	.zero		1


	//   ....[71]....
        /*1564*/ 	.word	0x0000a920
        /*1568*/ 	.word	0x00000000
        /*156c*/ 	.word	0x000003c0
        /*1570*/ 	.short	0x010a
        /*1572*/ 	.byte	0xff
	.zero		1


	//   ....[72]....
        /*1574*/ 	.word	0x0000a970
        /*1578*/ 	.word	0x00000011
        /*157c*/ 	.word	0x00000410
        /*1580*/ 	.short	0x010a
        /*1582*/ 	.byte	0xff
	.zero		1


	//----- nvinfo : EIATTR_NUM_MBARRIERS
	.align		4
.L_47:
        /*1584*/ 	.byte	0x03, 0x38
        /*1586*/ 	.short	0x008e


	//----- nvinfo : EIATTR_EXIT_INSTR_OFFSETS
	.align		4
        /*1588*/ 	.byte	0x04, 0x1c
        /*158a*/ 	.short	(.L_49 - .L_48)


	//   ....[0]....
.L_48:
        /*158c*/ 	.word	0x00004b70


	//   ....[1]....
        /*1590*/ 	.word	0x00005060


	//   ....[2]....
        /*1594*/ 	.word	0x000050c0


	//   ....[3]....
        /*1598*/ 	.word	0x00005ec0


	//   ....[4]....
        /*159c*/ 	.word	0x00006be0


	//   ....[5]....
        /*15a0*/ 	.word	0x00006c20


	//   ....[6]....
        /*15a4*/ 	.word	0x00008b00


	//   ....[7]....
        /*15a8*/ 	.word	0x00008b80


	//   ....[8]....
        /*15ac*/ 	.word	0x00008bb0


	//   ....[9]....
        /*15b0*/ 	.word	0x00008be0


	//----- nvinfo : EIATTR_MAX_THREADS
	.align		4
.L_49:
        /*15b4*/ 	.byte	0x04, 0x05
        /*15b6*/ 	.short	(.L_51 - .L_50)
.L_50:
        /*15b8*/ 	.word	0x00000100
        /*15bc*/ 	.word	0x00000001
        /*15c0*/ 	.word	0x00000001


	//----- nvinfo : EIATTR_CRS_STACK_SIZE
	.align		4
.L_51:
        /*15c4*/ 	.byte	0x04, 0x1e
        /*15c6*/ 	.short	(.L_53 - .L_52)
.L_52:
        /*15c8*/ 	.word	0x00000000


	//----- nvinfo : EIATTR_CBANK_PARAM_SIZE
	.align		4
.L_53:
        /*15cc*/ 	.byte	0x03, 0x19
        /*15ce*/ 	.short	0x0800


	//----- nvinfo : EIATTR_PARAM_CBANK
	.align		4
        /*15d0*/ 	.byte	0x04, 0x0a
        /*15d2*/ 	.short	(.L_55 - .L_54)
	.align		4
.L_54:
        /*15d4*/ 	.word	index@(.nv.constant0._ZN7cutlass13device_kernelINS_4gemm6kernel13GemmUniversalIN4cute5tupleIJiiiiEEENS1_10collective13CollectiveMmaINS1_35MainloopSm100TmaUmmaWarpSpecializedILi60ELi2ELi4ENS5_IJNS4_1CILi1EEESB_SB_EEEEENS5_IJNSA_ILi64EEENSA_ILi48EEENSA_ILi16EEEEEENS_10bfloat16_tENS5_IJlSB_lEEESI_SJ_NS4_8TiledMMAINS4_8MMA_AtomIJNS4_20SM100_MMA_F16BF16_SSISI_SI_fLi64ELi48ELNS4_4UMMA5MajorE0ELSO_0ELNSN_7ScaleInE0ELSP_0EEEEEENS4_6LayoutISC_NS5_IJNSA_ILi0EEEST_ST_EEEEENS5_IJNS4_10UnderscoreESW_SW_EEEEENS4_13SM90_TMA_LOADENS4_14ComposedLayoutINS4_7SwizzleILi1ELi4ELi3EEENS4_18smem_ptr_flag_bitsILi16EEENSS_INS5_IJNSA_ILi8EEESG_EEENS5_IJSG_SB_EEEEEEEvNS4_8identityESZ_S19_vS1A_EENS_8epilogue10collective18CollectiveEpilogueINS1C_23Sm100TmaWarpSpecializedILi2ELi1ELi24ELb1ELb0EEEJSH_NS5_IJNSS_ISE_SB_EENSS_ISF_SB_EEEEESI_SJ_SI_SJ_NS1C_6fusion15FusionCallbacksIS1G_NS1K_17LinearCombinationISI_fSI_fLNS_15FloatRoundStyleE2EEESH_S1J_JEEENS4_5SM1004TMEM4LOAD26SM100_TMEM_LOAD_16dp256b2xESZ_S19_NS4_17SM75_U32x4_LDSM_NENS4_14SM90_TMA_STOREES19_NS4_17SM90_U32x4_STSM_NENS4_39AutoVectorizingCopyWithAssumedAlignmentILi128EEEEEEvvEEEEvNT_6ParamsE)
        /*15d8*/ 	.short	0x0380
        /*15da*/ 	.short	0x0800


	//----- nvinfo : EIATTR_SW_WAR
	.align		4
.L_55:
        /*15dc*/ 	.byte	0x04, 0x36
        /*15de*/ 	.short	(.L_57 - .L_56)
.L_56:
        /*15e0*/ 	.word	0x00000008
.L_57:


//--------------------- .nv.callgraph             --------------------------
	.section	.nv.callgraph,"",@"SHT_CUDA_CALLGRAPH"
	.align	4
	.sectionentsize	8
	.align		4
        /*0000*/ 	.word	0x00000000
	.align		4
        /*0004*/ 	.word	0xffffffff
	.align		4
        /*0008*/ 	.word	index@(_ZN7cutlass13device_kernelINS_4gemm6kernel13GemmUniversalIN4cute5tupleIJiiiiEEENS1_10collective13CollectiveMmaINS1_35MainloopSm100TmaUmmaWarpSpecializedILi60ELi2ELi4ENS5_IJNS4_1CILi1EEESB_SB_EEEEENS5_IJNSA_ILi64EEENSA_ILi48EEENSA_ILi16EEEEEENS_10bfloat16_tENS5_IJlSB_lEEESI_SJ_NS4_8TiledMMAINS4_8MMA_AtomIJNS4_20SM100_MMA_F16BF16_SSISI_SI_fLi64ELi48ELNS4_4UMMA5MajorE0ELSO_0ELNSN_7ScaleInE0ELSP_0EEEEEENS4_6LayoutISC_NS5_IJNSA_ILi0EEEST_ST_EEEEENS5_IJNS4_10UnderscoreESW_SW_EEEEENS4_13SM90_TMA_LOADENS4_14ComposedLayoutINS4_7SwizzleILi1ELi4ELi3EEENS4_18smem_ptr_flag_bitsILi16EEENSS_INS5_IJNSA_ILi8EEESG_EEENS5_IJSG_SB_EEEEEEEvNS4_8identityESZ_S19_vS1A_EENS_8epilogue10collective18CollectiveEpilogueINS1C_23Sm100TmaWarpSpecializedILi2ELi1ELi24ELb1ELb0EEEJSH_NS5_IJNSS_ISE_SB_EENSS_ISF_SB_EEEEESI_SJ_SI_SJ_NS1C_6fusion15FusionCallbacksIS1G_NS1K_17LinearCombinationISI_fSI_fLNS_15FloatRoundStyleE2EEESH_S1J_JEEENS4_5SM1004TMEM4LOAD26SM100_TMEM_LOAD_16dp256b2xESZ_S19_NS4_17SM75_U32x4_LDSM_NENS4_14SM90_TMA_STOREES19_NS4_17SM90_U32x4_STSM_NENS4_39AutoVectorizingCopyWithAssumedAlignmentILi128EEEEEEvvEEEEvNT_6ParamsE)
	.align		4
        /*000c*/ 	.word	index@(__assertfail)
	.align		4
        /*0010*/ 	.word	0x00000000
	.align		4
        /*0014*/ 	.word	0xfffffffe
	.align		4
        /*0018*/ 	.word	0x00000000
	.align		4
        /*001c*/ 	.word	0xfffffffd
	.align		4
        /*0020*/ 	.word	0x00000000
	.align		4
        /*0024*/ 	.word	0xfffffffc


//--------------------- .nv.constant4             --------------------------
	.section	.nv.constant4,"a",@progbits
	.align	8
	.align		8
.nv.constant4:
        /*0000*/ 	.dword	__assertfail
	.align		8
        /*0008*/ 	.dword	__unnamed_1
	.align		8
        /*0010*/ 	.dword	__unnamed_2
	.align		8
        /*0018*/ 	.dword	_ZN39_INTERNAL_f0bd16cd_4_k_cu_1c885c99_67224cuda3std3__45__cpo5beginE
	.align		8
        /*0020*/ 	.dword	_ZN39_INTERNAL_f0bd16cd_4_k_cu_1c885c99_67224cuda3std3__45__cpo3endE
	.align		8
        /*0028*/ 	.dword	_ZN39_INTERNAL_f0bd16cd_4_k_cu_1c885c99_67224cuda3std3__45__cpo6cbeginE
	.align		8
        /*0030*/ 	.dword	_ZN39_INTERNAL_f0bd16cd_4_k_cu_1c885c99_67224cuda3std3__45__cpo4cendE
	.align		8
        /*0038*/ 	.dword	_ZN39_INTERNAL_f0bd16cd_4_k_cu_1c885c99_67224cuda3std3__441_GLOBAL__N__f0bd16cd_4_k_cu_1c885c99_67226ignoreE
	.align		8
        /*0040*/ 	.dword	_ZN39_INTERNAL_f0bd16cd_4_k_cu_1c885c99_67224cuda3std3__419piecewise_constructE
	.align		8
        /*0048*/ 	.dword	_ZN39_INTERNAL_f0bd16cd_4_k_cu_1c885c99_67224cuda3std3__48in_placeE
	.align		8
        /*0050*/ 	.dword	_ZN39_INTERNAL_f0bd16cd_4_k_cu_1c885c99_67224cuda3std6ranges3__45__cpo4swapE
	.align		8
        /*0058*/ 	.dword	_ZN39_INTERNAL_f0bd16cd_4_k_cu_1c885c99_67224cuda3std6ranges3__45__cpo9iter_moveE
	.align		8
        /*0060*/ 	.dword	_ZN39_INTERNAL_f0bd16cd_4_k_cu_1c885c99_67224cute7productE
	.align		8
        /*0068*/ 	.dword	_ZN39_INTERNAL_f0bd16cd_4_k_cu_1c885c99_67224cute1_E
	.align		8
        /*0070*/ 	.dword	$str$25
	.align		8
        /*0078*/ 	.dword	$str$26
	.align		8
        /*0080*/ 	.dword	$str$27
	.align		8
        /*0088*/ 	.dword	$str$28


//--------------------- .text._ZN7cutlass13device_kernelINS_4gemm6kernel13GemmUniversalIN4cute5tupleIJiiiiEEENS1_10collective13CollectiveMmaINS1_35MainloopSm100TmaUmmaWarpSpecializedILi60ELi2ELi4ENS5_IJNS4_1CILi1EEESB_SB_EEEEENS5_IJNSA_ILi64EEENSA_ILi48EEENSA_ILi16EEEEEENS_10bfloat16_tENS5_IJlSB_lEEESI_SJ_NS4_8TiledMMAINS4_8MMA_AtomIJNS4_20SM100_MMA_F16BF16_SSISI_SI_fLi64ELi48ELNS4_4UMMA5MajorE0ELSO_0ELNSN_7ScaleInE0ELSP_0EEEEEENS4_6LayoutISC_NS5_IJNSA_ILi0EEEST_ST_EEEEENS5_IJNS4_10UnderscoreESW_SW_EEEEENS4_13SM90_TMA_LOADENS4_14ComposedLayoutINS4_7SwizzleILi1ELi4ELi3EEENS4_18smem_ptr_flag_bitsILi16EEENSS_INS5_IJNSA_ILi8EEESG_EEENS5_IJSG_SB_EEEEEEEvNS4_8identityESZ_S19_vS1A_EENS_8epilogue10collective18CollectiveEpilogueINS1C_23Sm100TmaWarpSpecializedILi2ELi1ELi24ELb1ELb0EEEJSH_NS5_IJNSS_ISE_SB_EENSS_ISF_SB_EEEEESI_SJ_SI_SJ_NS1C_6fusion15FusionCallbacksIS1G_NS1K_17LinearCombinationISI_fSI_fLNS_15FloatRoundStyleE2EEESH_S1J_JEEENS4_5SM1004TMEM4LOAD26SM100_TMEM_LOAD_16dp256b2xESZ_S19_NS4_17SM75_U32x4_LDSM_NENS4_14SM90_TMA_STOREES19_NS4_17SM90_U32x4_STSM_NENS4_39AutoVectorizingCopyWithAssumedAlignmentILi128EEEEEEvvEEEEvNT_6ParamsE --------------------------
	.section	.text._ZN7cutlass13device_kernelINS_4gemm6kernel13GemmUniversalIN4cute5tupleIJiiiiEEENS1_10collective13CollectiveMmaINS1_35MainloopSm100TmaUmmaWarpSpecializedILi60ELi2ELi4ENS5_IJNS4_1CILi1EEESB_SB_EEEEENS5_IJNSA_ILi64EEENSA_ILi48EEENSA_ILi16EEEEEENS_10bfloat16_tENS5_IJlSB_lEEESI_SJ_NS4_8TiledMMAINS4_8MMA_AtomIJNS4_20SM100_MMA_F16BF16_SSISI_SI_fLi64ELi48ELNS4_4UMMA5MajorE0ELSO_0ELNSN_7ScaleInE0ELSP_0EEEEEENS4_6LayoutISC_NS5_IJNSA_ILi0EEEST_ST_EEEEENS5_IJNS4_10UnderscoreESW_SW_EEEEENS4_13SM90_TMA_LOADENS4_14ComposedLayoutINS4_7SwizzleILi1ELi4ELi3EEENS4_18smem_ptr_flag_bitsILi16EEENSS_INS5_IJNSA_ILi8EEESG_EEENS5_IJSG_SB_EEEEEEEvNS4_8identityESZ_S19_vS1A_EENS_8epilogue10collective18CollectiveEpilogueINS1C_23Sm100TmaWarpSpecializedILi2ELi1ELi24ELb1ELb0EEEJSH_NS5_IJNSS_ISE_SB_EENSS_ISF_SB_EEEEESI_SJ_SI_SJ_NS1C_6fusion15FusionCallbacksIS1G_NS1K_17LinearCombinationISI_fSI_fLNS_15FloatRoundStyleE2EEESH_S1J_JEEENS4_5SM1004TMEM4LOAD26SM100_TMEM_LOAD_16dp256b2xESZ_S19_NS4_17SM75_U32x4_LDSM_NENS4_14SM90_TMA_STOREES19_NS4_17SM90_U32x4_STSM_NENS4_39AutoVectorizingCopyWithAssumedAlignmentILi128EEEEEEvvEEEEvNT_6ParamsE,"ax",@progbits
	.align	128
.text._ZN7cutlass13device_kernelINS_4gemm6kernel13GemmUniversalIN4cute5tupleIJiiiiEEENS1_10collective13CollectiveMmaINS1_35MainloopSm100TmaUmmaWarpSpecializedILi60ELi2ELi4ENS5_IJNS4_1CILi1EEESB_SB_EEEEENS5_IJNSA_ILi64EEENSA_ILi48EEENSA_ILi16EEEEEENS_10bfloat16_tENS5_IJlSB_lEEESI_SJ_NS4_8TiledMMAINS4_8MMA_AtomIJNS4_20SM100_MMA_F16BF16_SSISI_SI_fLi64ELi48ELNS4_4UMMA5MajorE0ELSO_0ELNSN_7ScaleInE0ELSP_0EEEEEENS4_6LayoutISC_NS5_IJNSA_ILi0EEEST_ST_EEEEENS5_IJNS4_10UnderscoreESW_SW_EEEEENS4_13SM90_TMA_LOADENS4_14ComposedLayoutINS4_7SwizzleILi1ELi4ELi3EEENS4_18smem_ptr_flag_bitsILi16EEENSS_INS5_IJNSA_ILi8EEESG_EEENS5_IJSG_SB_EEEEEEEvNS4_8identityESZ_S19_vS1A_EENS_8epilogue10collective18CollectiveEpilogueINS1C_23Sm100TmaWarpSpecializedILi2ELi1ELi24ELb1ELb0EEEJSH_NS5_IJNSS_ISE_SB_EENSS_ISF_SB_EEEEESI_SJ_SI_SJ_NS1C_6fusion15FusionCallbacksIS1G_NS1K_17LinearCombinationISI_fSI_fLNS_15FloatRoundStyleE2EEESH_S1J_JEEENS4_5SM1004TMEM4LOAD26SM100_TMEM_LOAD_16dp256b2xESZ_S19_NS4_17SM75_U32x4_LDSM_NENS4_14SM90_TMA_STOREES19_NS4_17SM90_U32x4_STSM_NENS4_39AutoVectorizingCopyWithAssumedAlignmentILi128EEEEEEvvEEEEvNT_6ParamsE:
        .type           _ZN7cutlass13device_kernelINS_4gemm6kernel13GemmUniversalIN4cute5tupleIJiiiiEEENS1_10collective13CollectiveMmaINS1_35MainloopSm100TmaUmmaWarpSpecializedILi60ELi2ELi4ENS5_IJNS4_1CILi1EEESB_SB_EEEEENS5_IJNSA_ILi64EEENSA_ILi48EEENSA_ILi16EEEEEENS_10bfloat16_tENS5_IJlSB_lEEESI_SJ_NS4_8TiledMMAINS4_8MMA_AtomIJNS4_20SM100_MMA_F16BF16_SSISI_SI_fLi64ELi48ELNS4_4UMMA5MajorE0ELSO_0ELNSN_7ScaleInE0ELSP_0EEEEEENS4_6LayoutISC_NS5_IJNSA_ILi0EEEST_ST_EEEEENS5_IJNS4_10UnderscoreESW_SW_EEEEENS4_13SM90_TMA_LOADENS4_14ComposedLayoutINS4_7SwizzleILi1ELi4ELi3EEENS4_18smem_ptr_flag_bitsILi16EEENSS_INS5_IJNSA_ILi8EEESG_EEENS5_IJSG_SB_EEEEEEEvNS4_8identityESZ_S19_vS1A_EENS_8epilogue10collective18CollectiveEpilogueINS1C_23Sm100TmaWarpSpecializedILi2ELi1ELi24ELb1ELb0EEEJSH_NS5_IJNSS_ISE_SB_EENSS_ISF_SB_EEEEESI_SJ_SI_SJ_NS1C_6fusion15FusionCallbacksIS1G_NS1K_17LinearCombinationISI_fSI_fLNS_15FloatRoundStyleE2EEESH_S1J_JEEENS4_5SM1004TMEM4LOAD26SM100_TMEM_LOAD_16dp256b2xESZ_S19_NS4_17SM75_U32x4_LDSM_NENS4_14SM90_TMA_STOREES19_NS4_17SM90_U32x4_STSM_NENS4_39AutoVectorizingCopyWithAssumedAlignmentILi128EEEEEEvvEEEEvNT_6ParamsE,@function
        .size           _ZN7cutlass13device_kernelINS_4gemm6kernel13GemmUniversalIN4cute5tupleIJiiiiEEENS1_10collective13CollectiveMmaINS1_35MainloopSm100TmaUmmaWarpSpecializedILi60ELi2ELi4ENS5_IJNS4_1CILi1EEESB_SB_EEEEENS5_IJNSA_ILi64EEENSA_ILi48EEENSA_ILi16EEEEEENS_10bfloat16_tENS5_IJlSB_lEEESI_SJ_NS4_8TiledMMAINS4_8MMA_AtomIJNS4_20SM100_MMA_F16BF16_SSISI_SI_fLi64ELi48ELNS4_4UMMA5MajorE0ELSO_0ELNSN_7ScaleInE0ELSP_0EEEEEENS4_6LayoutISC_NS5_IJNSA_ILi0EEEST_ST_EEEEENS5_IJNS4_10UnderscoreESW_SW_EEEEENS4_13SM90_TMA_LOADENS4_14ComposedLayoutINS4_7SwizzleILi1ELi4ELi3EEENS4_18smem_ptr_flag_bitsILi16EEENSS_INS5_IJNSA_ILi8EEESG_EEENS5_IJSG_SB_EEEEEEEvNS4_8identityESZ_S19_vS1A_EENS_8epilogue10collective18CollectiveEpilogueINS1C_23Sm100TmaWarpSpecializedILi2ELi1ELi24ELb1ELb0EEEJSH_NS5_IJNSS_ISE_SB_EENSS_ISF_SB_EEEEESI_SJ_SI_SJ_NS1C_6fusion15FusionCallbacksIS1G_NS1K_17LinearCombinationISI_fSI_fLNS_15FloatRoundStyleE2EEESH_S1J_JEEENS4_5SM1004TMEM4LOAD26SM100_TMEM_LOAD_16dp256b2xESZ_S19_NS4_17SM75_U32x4_LDSM_NENS4_14SM90_TMA_STOREES19_NS4_17SM90_U32x4_STSM_NENS4_39AutoVectorizingCopyWithAssumedAlignmentILi128EEEEEEvvEEEEvNT_6ParamsE,(.L_x_308 - _ZN7cutlass13device_kernelINS_4gemm6kernel13GemmUniversalIN4cute5tupleIJiiiiEEENS1_10collective13CollectiveMmaINS1_35MainloopSm100TmaUmmaWarpSpecializedILi60ELi2ELi4ENS5_IJNS4_1CILi1EEESB_SB_EEEEENS5_IJNSA_ILi64EEENSA_ILi48EEENSA_ILi16EEEEEENS_10bfloat16_tENS5_IJlSB_lEEESI_SJ_NS4_8TiledMMAINS4_8MMA_AtomIJNS4_20SM100_MMA_F16BF16_SSISI_SI_fLi64ELi48ELNS4_4UMMA5MajorE0ELSO_0ELNSN_7ScaleInE0ELSP_0EEEEEENS4_6LayoutISC_NS5_IJNSA_ILi0EEEST_ST_EEEEENS5_IJNS4_10UnderscoreESW_SW_EEEEENS4_13SM90_TMA_LOADENS4_14ComposedLayoutINS4_7SwizzleILi1ELi4ELi3EEENS4_18smem_ptr_flag_bitsILi16EEENSS_INS5_IJNSA_ILi8EEESG_EEENS5_IJSG_SB_EEEEEEEvNS4_8identityESZ_S19_vS1A_EENS_8epilogue10collective18CollectiveEpilogueINS1C_23Sm100TmaWarpSpecializedILi2ELi1ELi24ELb1ELb0EEEJSH_NS5_IJNSS_ISE_SB_EENSS_ISF_SB_EEEEESI_SJ_SI_SJ_NS1C_6fusion15FusionCallbacksIS1G_NS1K_17LinearCombinationISI_fSI_fLNS_15FloatRoundStyleE2EEESH_S1J_JEEENS4_5SM1004TMEM4LOAD26SM100_TMEM_LOAD_16dp256b2xESZ_S19_NS4_17SM75_U32x4_LDSM_NENS4_14SM90_TMA_STOREES19_NS4_17SM90_U32x4_STSM_NENS4_39AutoVectorizingCopyWithAssumedAlignmentILi128EEEEEEvvEEEEvNT_6ParamsE)
        .other          _ZN7cutlass13device_kernelINS_4gemm6kernel13GemmUniversalIN4cute5tupleIJiiiiEEENS1_10collective13CollectiveMmaINS1_35MainloopSm100TmaUmmaWarpSpecializedILi60ELi2ELi4ENS5_IJNS4_1CILi1EEESB_SB_EEEEENS5_IJNSA_ILi64EEENSA_ILi48EEENSA_ILi16EEEEEENS_10bfloat16_tENS5_IJlSB_lEEESI_SJ_NS4_8TiledMMAINS4_8MMA_AtomIJNS4_20SM100_MMA_F16BF16_SSISI_SI_fLi64ELi48ELNS4_4UMMA5MajorE0ELSO_0ELNSN_7ScaleInE0ELSP_0EEEEEENS4_6LayoutISC_NS5_IJNSA_ILi0EEEST_ST_EEEEENS5_IJNS4_10UnderscoreESW_SW_EEEEENS4_13SM90_TMA_LOADENS4_14ComposedLayoutINS4_7SwizzleILi1ELi4ELi3EEENS4_18smem_ptr_flag_bitsILi16EEENSS_INS5_IJNSA_ILi8EEESG_EEENS5_IJSG_SB_EEEEEEEvNS4_8identityESZ_S19_vS1A_EENS_8epilogue10collective18CollectiveEpilogueINS1C_23Sm100TmaWarpSpecializedILi2ELi1ELi24ELb1ELb0EEEJSH_NS5_IJNSS_ISE_SB_EENSS_ISF_SB_EEEEESI_SJ_SI_SJ_NS1C_6fusion15FusionCallbacksIS1G_NS1K_17LinearCombinationISI_fSI_fLNS_15FloatRoundStyleE2EEESH_S1J_JEEENS4_5SM1004TMEM4LOAD26SM100_TMEM_LOAD_16dp256b2xESZ_S19_NS4_17SM75_U32x4_LDSM_NENS4_14SM90_TMA_STOREES19_NS4_17SM90_U32x4_STSM_NENS4_39AutoVectorizingCopyWithAssumedAlignmentILi128EEEEEEvvEEEEvNT_6ParamsE,@"STO_CUDA_ENTRY STV_DEFAULT"
_ZN7cutlass13device_kernelINS_4gemm6kernel13GemmUniversalIN4cute5tupleIJiiiiEEENS1_10collective13CollectiveMmaINS1_35MainloopSm100TmaUmmaWarpSpecializedILi60ELi2ELi4ENS5_IJNS4_1CILi1EEESB_SB_EEEEENS5_IJNSA_ILi64EEENSA_ILi48EEENSA_ILi16EEEEEENS_10bfloat16_tENS5_IJlSB_lEEESI_SJ_NS4_8TiledMMAINS4_8MMA_AtomIJNS4_20SM100_MMA_F16BF16_SSISI_SI_fLi64ELi48ELNS4_4UMMA5MajorE0ELSO_0ELNSN_7ScaleInE0ELSP_0EEEEEENS4_6LayoutISC_NS5_IJNSA_ILi0EEEST_ST_EEEEENS5_IJNS4_10UnderscoreESW_SW_EEEEENS4_13SM90_TMA_LOADENS4_14ComposedLayoutINS4_7SwizzleILi1ELi4ELi3EEENS4_18smem_ptr_flag_bitsILi16EEENSS_INS5_IJNSA_ILi8EEESG_EEENS5_IJSG_SB_EEEEEEEvNS4_8identityESZ_S19_vS1A_EENS_8epilogue10collective18CollectiveEpilogueINS1C_23Sm100TmaWarpSpecializedILi2ELi1ELi24ELb1ELb0EEEJSH_NS5_IJNSS_ISE_SB_EENSS_ISF_SB_EEEEESI_SJ_SI_SJ_NS1C_6fusion15FusionCallbacksIS1G_NS1K_17LinearCombinationISI_fSI_fLNS_15FloatRoundStyleE2EEESH_S1J_JEEENS4_5SM1004TMEM4LOAD26SM100_TMEM_LOAD_16dp256b2xESZ_S19_NS4_17SM75_U32x4_LDSM_NENS4_14SM90_TMA_STOREES19_NS4_17SM90_U32x4_STSM_NENS4_39AutoVectorizingCopyWithAssumedAlignmentILi128EEEEEEvvEEEEvNT_6ParamsE:
[----:B------:R-:W1:Y:S01]  /*0000*/  LDC R1, c[0x0][0x37c] ;  /* 0x0000df00ff017b82 */ /* 0x000e620000000800 */
[----:B------:R-:W2:Y:S01]  /*0010*/  S2R R89, SR_TID.X ;  /* 0x0000000000597919 */ /* 0x000ea20000002100 */
[----:B------:R-:W3:Y:S01]  /*0020*/  LDCU.64 UR4, c[0x0][0x890] ;  /* 0x00011200ff0477ac */ /* 0x000ee20008000a00 */
[----:B------:R-:W-:Y:S02]  /*0030*/  PRMT R78, RZ, 0x7610, R78 ;  /* 0x00007610ff4e7816 */ /* 0x000fe4000000004e */
[----:B------:R-:W-:Y:S01]  /*0040*/  ELECT P5, URZ, PT ;  /* 0x0000000000ff782f */ /* 0x000fe200038a0000 */
[----:B------:R-:W4:Y:S01]  /*0050*/  LDCU.64 UR40, c[0x0][0x358] ;  /* 0x00006b00ff2877ac */ /* 0x000f220008000a00 */
[----:B---3--:R-:W-:-:S04]  /*0060*/  UISETP.NE.U32.AND UP0, UPT, UR4, URZ, UPT ;  /* 0x000000ff0400728c */ /* 0x008fc8000bf05070 */
[----:B------:R-:W-:Y:S01]  /*0070*/  UISETP.NE.AND.EX UP0, UPT, UR5, URZ, UPT, UP0 ;  /* 0x000000ff0500728c */ /* 0x000fe2000bf05300 */
[----:B--2---:R-:W-:-:S05]  /*0080*/  SHF.R.U32.HI R83, RZ, 0x5, R89 ;  /* 0x00000005ff537819 */ /* 0x004fca0000011659 */
[----:B------:R-:W2:Y:S02]  /*0090*/  SHFL.IDX PT, R0, R83, RZ, 0x1f ;  /* 0x00001fff53007589 */ /* 0x000ea400000e0000 */
[----:B--2---:R-:W-:Y:S01]  /*00a0*/  R2UR UR8, R0 ;  /* 0x00000000000872ca */ /* 0x004fe200000e0000 */
[----:B-1--4-:R-:W-:-:S14]  /*00b0*/  BRA.U UP0, `(.L_x_0) ;  /* 0x00000001002c7547 */ /* 0x012fdc000b800000 */
[----:B------:R-:W1:Y:S02]  /*00c0*/  LDCU.64 UR6, c[0x0][0x888] ;  /* 0x00011100ff0677ac */ /* 0x000e640008000a00 */
[----:B-1----:R-:W-:-:S04]  /*00d0*/  UISETP.NE.U32.AND UP0, UPT, UR6, URZ, UPT ;  /* 0x000000ff0600728c */ /* 0x002fc8000bf05070 */
[----:B------:R-:W-:-:S09]  /*00e0*/  UISETP.NE.AND.EX UP0, UPT, UR7, URZ, UPT, UP0 ;  /* 0x000000ff0700728c */ /* 0x000fd2000bf05300 */
[----:B------:R-:W-:Y:S05]  /*00f0*/  BRA.U !UP0, `(.L_x_1) ;  /* 0x0000000108107547 */ /* 0x000fea000b800000 */
[----:B------:R-:W1:Y:S02]  /*0100*/  LDC.64 R2, c[0x0][0x888] ;  /* 0x00022200ff027b82 */ /* 0x000e640000000a00 */
[----:B-1----:R1:W5:Y:S01]  /*0110*/  LDG.E R51, desc[UR40][R2.64] ;  /* 0x0000002802337981 */ /* 0x002362000c1e1900 */
[----:B------:R-:W-:Y:S01]  /*0120*/  HFMA2 R78, -RZ, RZ, 0, 5.9604644775390625e-08 ;  /* 0x00000001ff4e7431 */ /* 0x000fe200000001ff */
[----:B------:R-:W-:Y:S05]  /*0130*/  BRA `(.L_x_0) ;  /* 0x00000000000c7947 */ /* 0x000fea0003800000 */
.L_x_1:
[----:B------:R-:W1:Y:S01]  /*0140*/  LDCU UR6, c[0x0][0x880] ;  /* 0x00011000ff0677ac */ /* 0x000e620008000800 */
[----:B------:R-:W-:Y:S01]  /*0150*/  HFMA2 R78, -RZ, RZ, 0, 5.9604644775390625e-08 ;  /* 0x00000001ff4e7431 */ /* 0x000fe200000001ff */
[----:B-1----:R-:W-:-:S07]  /*0160*/  MOV R51, UR6 ;  /* 0x0000000600337c02 */ /* 0x002fce0008000f00 */
.L_x_0:
[----:B------:R-:W2:Y:S02]  /*0170*/  LDCU.64 UR6, c[0x0][0x8b0] ;  /* 0x00011600ff0677ac */ /* 0x000ea40008000a00 */
[----:B--2---:R-:W-:-:S04]  /*0180*/  UISETP.NE.U32.AND UP0, UPT, UR6, URZ, UPT ;  /* 0x000000ff0600728c */ /* 0x004fc8000bf05070 */
[----:B------:R-:W-:-:S09]  /*0190*/  UISETP.NE.AND.EX UP0, UPT, UR7, URZ, UPT, UP0 ;  /* 0x000000ff0700728c */ /* 0x000fd2000bf05300 */
[----:B------:R-:W-:Y:S05]  /*01a0*/  BRA.U UP0, `(.L_x_2) ;  /* 0x0000000100247547 */ /* 0x000fea000b800000 */
[----:B------:R-:W2:Y:S02]  /*01b0*/  LDCU.64 UR6, c[0x0][0x8a8] ;  /* 0x00011500ff0677ac */ /* 0x000ea40008000a00 */
[----:B--2---:R-:W-:-:S04]  /*01c0*/  UISETP.NE.U32.AND UP0, UPT, UR6, URZ, UPT ;  /* 0x000000ff0600728c */ /* 0x004fc8000bf05070 */
[----:B------:R-:W-:-:S09]  /*01d0*/  UISETP.NE.AND.EX UP0, UPT, UR7, URZ, UPT, UP0 ;  /* 0x000000ff0700728c */ /* 0x000fd2000bf05300 */
[----:B------:R-:W-:Y:S05]  /*01e0*/  BRA.U !UP0, `(.L_x_3) ;  /* 0x00000001080c7547 */ /* 0x000fea000b800000 */
[----:B-1----:R-:W1:Y:S02]  /*01f0*/  LDC.64 R2, c[0x0][0x8a8] ;  /* 0x00022a00ff027b82 */ /* 0x002e640000000a00 */
[----:B-1----:R2:W5:Y:S01]  /*0200*/  LDG.E R50, desc[UR40][R2.64] ;  /* 0x0000002802327981 */ /* 0x002562000c1e1900 */
[----:B------:R-:W-:Y:S05]  /*0210*/  BRA `(.L_x_2) ;  /* 0x0000000000087947 */ /* 0x000fea0003800000 */
.L_x_3:
[----:B------:R-:W2:Y:S02]  /*0220*/  LDCU UR6, c[0x0][0x8a0] ;  /* 0x00011400ff0677ac */ /* 0x000ea40008000800 */
[----:B--2---:R-:W-:Y:S02]  /*0230*/  MOV R50, UR6 ;  /* 0x0000000600327c02 */ /* 0x004fe40008000f00 */
.L_x_2:
[----:B------:R-:W-:Y:S01]  /*0240*/  IMAD.U32 R0, RZ, RZ, UR8 ;  /* 0x00000008ff007e24 */ /* 0x000fe2000f8e00ff */
[----:B------:R-:W-:Y:S04]  /*0250*/  BSSY.RECONVERGENT B0, `(.L_x_4) ;  /* 0x000000c000007945 */ /* 0x000fe80003800200 */
[C---:B------:R-:W-:Y:S02]  /*0260*/  ISETP.NE.OR P1, PT, R0.reuse, 0x1, !P5 ;  /* 0x000000010000780c */ /* 0x040fe40006f25670 */
[----:B------:R-:W-:-:S11]  /*0270*/  ISETP.NE.OR P0, PT, R0, 0x3, !P5 ;  /* 0x000000030000780c */ /* 0x000fd60006f05670 */
[----:B------:R-:W-:Y:S05]  /*0280*/  @P1 BRA `(.L_x_5) ;  /* 0x0000000000201947 */ /* 0x000fea0003800000 */
[----:B------:R-:W3:Y:S02]  /*0290*/  LDCU.64 UR6, c[0x0][0x348] ;  /* 0x00006900ff0677ac */ /* 0x000ee40008000a00 */
[----:B---3--:R-:W-:Y:S02]  /*02a0*/  UIADD3 UR10, UP1, UPT, UR6, 0x80, URZ ;  /* 0x00000080060a7890 */ /* 0x008fe4000ff3e0ff */
[----:B------:R-:W-:Y:S02]  /*02b0*/  UIADD3 UR6, UP0, UPT, UR6, 0x180, URZ ;  /* 0x0000018006067890 */ /* 0x000fe4000ff1e0ff */
[----:B------:R-:W-:Y:S02]  /*02c0*/  UIADD3.X UR11, UPT, UPT, URZ, UR7, URZ, UP1, !UPT ;  /* 0x00000007ff0b7290 */ /* 0x000fe40008ffe4ff */
[----:B------:R-:W-:-:S07]  /*02d0*/  UIADD3.X UR7, UPT, UPT, URZ, UR7, URZ, UP0, !UPT ;  /* 0x00000007ff077290 */ /* 0x000fce00087fe4ff */
[----:B------:R3:W-:Y:S02]  /*02e0*/  UTMACCTL.PF [UR10] ;  /* 0x000000000a0079b9 */ /* 0x0007e40008040000 */
[----:B------:R3:W-:Y:S02]  /*02f0*/  UTMACCTL.PF [UR6] ;  /* 0x00000000060079b9 */ /* 0x0007e40008040000 */
[----:B---3--:R-:W-:Y:S01]  /*0300*/  NOP ;  /* 0x0000000000007918 */ /* 0x008fe20000000000 */
.L_x_5:
[----:B------:R-:W-:Y:S05]  /*0310*/  BSYNC.RECONVERGENT B0 ;  /* 0x0000000000007941 */ /* 0x000fea0003800200 */
.L_x_4:
[----:B------:R-:W-:Y:S04]  /*0320*/  BSSY.RECONVERGENT B0, `(.L_x_6) ;  /* 0x000000a000007945 */ /* 0x000fe80003800200 */
        /* <DEDUP_REMOVED lines=9> */
.L_x_7:
[----:B------:R-:W-:Y:S05]  /*03c0*/  BSYNC.RECONVERGENT B0 ;  /* 0x0000000000007941 */ /* 0x000fea0003800200 */
.L_x_6:
[----:B------:R-:W3:Y:S01]  /*03d0*/  LDCU.64 UR6, c[0x0][0x888] ;  /* 0x00011100ff0677ac */ /* 0x000ee20008000a00 */
[----:B------:R-:W-:Y:S02]  /*03e0*/  UISETP.EQ.U32.AND UP1, UPT, UR4, URZ, UPT ;  /* 0x000000ff0400728c */ /* 0x000fe4000bf22070 */
[----:B------:R-:W-:Y:S02]  /*03f0*/  UPLOP3.LUT UP2, UPT, UPT, UPT, UPT, 0x80, 0x8 ;  /* 0x000000000008789c */ /* 0x000fe40003f4f070 */
[----:B---3--:R-:W-:-:S04]  /*0400*/  UISETP.NE.U32.AND UP0, UPT, UR6, URZ, UPT ;  /* 0x000000ff0600728c */ /* 0x008fc8000bf05070 */
[----:B------:R-:W-:-:S04]  /*0410*/  UISETP.NE.AND.EX UP0, UPT, UR7, URZ, UPT, UP0 ;  /* 0x000000ff0700728c */ /* 0x000fc8000bf05300 */
[----:B------:R-:W-:-:S04]  /*0420*/  UISETP.EQ.OR.EX UP3, UPT, UR5, URZ, !UP0, UP1 ;  /* 0x000000ff0500728c */ /* 0x000fc8000c762710 */
[----:B------:R-:W-:-:S05]  /*0430*/  UP2UR UR46, UPR, URZ, 0x8 ;  /* 0x00000008ff2e7883 */ /* 0x000fca0008000000 */
[----:B------:R-:W-:Y:S07]  /*0440*/  BRA.U !UP3, `(.L_x_8) ;  /* 0x000000010b207547 */ /* 0x000fee000b800000 */
[----:B------:R-:W-:Y:S01]  /*0450*/  UISETP.NE.U32.AND UP2, UPT, UR4, URZ, UPT ;  /* 0x000000ff0400728c */ /* 0x000fe2000bf45070 */
[----:B-----5:R-:W-:Y:S01]  /*0460*/  FSETP.NEU.AND P0, PT, R51, RZ, PT ;  /* 0x000000ff3300720b */ /* 0x020fe20003f0d000 */
[----:B------:R-:W-:Y:S02]  /*0470*/  USEL UR4, URZ, 0xffffffff, UP0 ;  /* 0xffffffffff047887 */ /* 0x000fe40008000000 */
[----:B------:R-:W-:-:S10]  /*0480*/  UISETP.NE.AND.EX UP2, UPT, UR5, URZ, UPT, UP2 ;  /* 0x000000ff0500728c */ /* 0x000fd4000bf45320 */
[----:B------:R-:W-:Y:S01]  /*0490*/  VOTEU.ANY UP1, P0 ;  /* 0x0000000000ff7886 */ /* 0x000fe20000020100 */
[----:B------:R-:W-:-:S04]  /*04a0*/  @!UP2 USEL UR4, URZ, 0xffffffff, UP1 ;  /* 0xffffffffff04a887 */ /* 0x000fc80008800000 */
[----:B------:R-:W-:-:S04]  /*04b0*/  ULOP3.LUT UR4, UR4, 0x1, URZ, 0xc0, !UPT ;  /* 0x0000000104047892 */ /* 0x000fc8000f8ec0ff */
[----:B------:R-:W-:-:S11]  /*04c0*/  UISETP.NE.U32.AND UP2, UPT, UR4, 0x1, UPT ;  /* 0x000000010400788c */ /* 0x000fd6000bf45070 */
.L_x_8:
[----:B-12---:R-:W1:Y:S01]  /*04d0*/  SHFL.IDX PT, R2, R83, RZ, 0x1f ;  /* 0x00001fff53027589 */ /* 0x006e6200000e0000 */
[----:B------:R-:W-:-:S04]  /*04e0*/  UISETP.NE.AND UP1, UPT, UR8, 0x2, UPT ;  /* 0x000000020800788c */ /* 0x000fc8000bf25270 */
[----:B------:R-:W-:Y:S01]  /*04f0*/  USEL UR7, URZ, 0x1, UP1 ;  /* 0x00000001ff077887 */ /* 0x000fe20008800000 */
[----:B-1----:R-:W-:-:S13]  /*0500*/  ISETP.NE.AND P0, PT, R2, RZ, PT ;  /* 0x000000ff0200720c */ /* 0x002fda0003f05270 */
[----:B------:R-:W-:Y:S05]  /*0510*/  @P0 BRA `(.L_x_9) ;  /* 0x0000000800140947 */ /* 0x000fea0003800000 */
[----:B------:R-:W-:Y:S01]  /*0520*/  ELECT P0, URZ, PT ;  /* 0x0000000000ff782f */ /* 0x000fe20003800000 */
[----:B------:R-:W-:-:S12]  /*0530*/  BSSY.RECONVERGENT B0, `(.L_x_9) ;  /* 0x0000083000007945 */ /* 0x000fd80003800200 */
[----:B------:R-:W-:Y:S05]  /*0540*/  @!P0 BRA `(.L_x_10) ;  /* 0x0000000800048947 */ /* 0x000fea0003800000 */
[----:B------:R-:W1:Y:S01]  /*0550*/  S2UR UR5, SR_CgaCtaId ;  /* 0x00000000000579c3 */ /* 0x000e620000008800 */
[----:B------:R-:W-:Y:S01]  /*0560*/  UMOV UR6, 0x400 ;  /* 0x0000040000067882 */ /* 0x000fe20000000000 */
[----:B------:R-:W-:Y:S02]  /*0570*/  UMOV UR4, 0x1 ;  /* 0x0000000100047882 */ /* 0x000fe40000000000 */
[----:B------:R-:W-:-:S04]  /*0580*/  UIADD3 UR10, UPT, UPT, -UR4, 0x100000, URZ ;  /* 0x00100000040a7890 */ /* 0x000fc8000fffe1ff */
[----:B------:R-:W-:Y:S02]  /*0590*/  USHF.L.U32 UR11, UR10, 0xb, URZ ;  /* 0x0000000b0a0b7899 */ /* 0x000fe400080006ff */
[----:B------:R-:W-:Y:S02]  /*05a0*/  USHF.L.U32 UR10, UR10, 0x1, URZ ;  /* 0x000000010a0a7899 */ /* 0x000fe400080006ff */
[----:B-1----:R-:W-:Y:S01]  /*05b0*/  ULEA UR5, UR5, UR6, 0x18 ;  /* 0x0000000605057291 */ /* 0x002fe2000f8ec0ff */
[----:B------:R-:W1:Y:S11]  /*05c0*/  FENCE.VIEW.ASYNC.S ;  /* 0x00000000000073c6 */ /* 0x000e760000000000 */
[----:B-1----:R1:W2:Y:S01]  /*05d0*/  SYNCS.EXCH.64 URZ, [UR5], UR10 ;  /* 0x0000000a05ff75b2 */ /* 0x0022a20008000100 */
[----:B------:R1:W3:Y:S01]  /*05e0*/  SYNCS.EXCH.64 URZ, [UR5+0x1e0], UR10 ;  /* 0x0001e00a05ff75b2 */ /* 0x0002e20008000100 */
[----:B------:R1:W4:Y:S01]  /*05f0*/  SYNCS.EXCH.64 URZ, [UR5+0x8], UR10 ;  /* 0x0000080a05ff75b2 */ /* 0x0003220008000100 */
[----:B------:R1:W1:Y:S01]  /*0600*/  SYNCS.EXCH.64 URZ, [UR5+0x1e8], UR10 ;  /* 0x0001e80a05ff75b2 */ /* 0x0002620008000100 */
        /* <DEDUP_REMOVED lines=116> */
[----:B--234-:R-:W-:Y:S01]  /*0d50*/  NOP ;  /* 0x0000000000007918 */ /* 0x01cfe20000000000 */
.L_x_10:
[----:B-1----:R-:W-:Y:S05]  /*0d60*/  BSYNC.RECONVERGENT B0 ;  /* 0x0000000000007941 */ /* 0x002fea0003800200 */
.L_x_9:
[----:B------:R-:W1:Y:S01]  /*0d70*/  SHFL.IDX PT, R2, R83, RZ, 0x1f ;  /* 0x00001fff53027589 */ /* 0x000e6200000e0000 */
[----:B------:R-:W-:Y:S01]  /*0d80*/  NOP ;  /* 0x0000000000007918 */ /* 0x000fe20000000000 */
[----:B-1----:R-:W-:-:S13]  /*0d90*/  ISETP.NE.AND P0, PT, R2, 0x1, PT ;  /* 0x000000010200780c */ /* 0x002fda0003f05270 */
[----:B------:R-:W-:Y:S05]  /*0da0*/  @P0 BRA `(.L_x_11) ;  /* 0x0000000000480947 */ /* 0x000fea0003800000 */
[----:B------:R-:W1:Y:S01]  /*0db0*/  S2UR UR6, SR_CgaCtaId ;  /* 0x00000000000679c3 */ /* 0x000e620000008800 */
[----:B------:R-:W-:Y:S01]  /*0dc0*/  UMOV UR9, 0x400 ;  /* 0x0000040000097882 */ /* 0x000fe20000000000 */
[----:B------:R-:W-:Y:S01]  /*0dd0*/  UMOV UR5, 0x20 ;  /* 0x0000002000057882 */ /* 0x000fe20000000000 */
[----:B------:R-:W-:Y:S01]  /*0de0*/  UMOV UR4, 0x80 ;  /* 0x0000008000047882 */ /* 0x000fe20000000000 */
[----:B------:R-:W-:-:S04]  /*0df0*/  UIADD3 UR10, UPT, UPT, -UR5, 0x100000, URZ ;  /* 0x00100000050a7890 */ /* 0x000fc8000fffe1ff */
[----:B------:R-:W-:Y:S02]  /*0e00*/  USHF.L.U32 UR11, UR10, 0xb, URZ ;  /* 0x0000000b0a0b7899 */ /* 0x000fe400080006ff */
[----:B------:R-:W-:Y:S02]  /*0e10*/  USHF.L.U32 UR10, UR10, 0x1, URZ ;  /* 0x000000010a0a7899 */ /* 0x000fe400080006ff */
[----:B------:R-:W-:-:S04]  /*0e20*/  UIADD3 UR4, UPT, UPT, -UR4, 0x100000, URZ ;  /* 0x0010000004047890 */ /* 0x000fc8000fffe1ff */
[----:B------:R-:W-:Y:S02]  /*0e30*/  USHF.L.U32 UR5, UR4, 0xb, URZ ;  /* 0x0000000b04057899 */ /* 0x000fe400080006ff */
[----:B------:R-:W-:Y:S01]  /*0e40*/  USHF.L.U32 UR4, UR4, 0x1, URZ ;  /* 0x0000000104047899 */ /* 0x000fe200080006ff */
[----:B------:R-:W-:Y:S01]  /*0e50*/  ELECT P0, URZ, PT ;  /* 0x0000000000ff782f */ /* 0x000fe20003800000 */
[----:B-1----:R-:W-:Y:S01]  /*0e60*/  ULEA UR6, UR6, UR9, 0x18 ;  /* 0x0000000906067291 */ /* 0x002fe2000f8ec0ff */
[----:B------:R-:W1:Y:S11]  /*0e70*/  FENCE.VIEW.ASYNC.S ;  /* 0x00000000000073c6 */ /* 0x000e760000000000 */
[----:B-1----:R1:W2:Y:S01]  /*0e80*/  SYNCS.EXCH.64 URZ, [UR6+0x3c0], UR10 ;  /* 0x0003c00a06ff75b2 */ /* 0x0022a20008000100 */
[----:B------:R1:W3:Y:S01]  /*0e90*/  SYNCS.EXCH.64 URZ, [UR6+0x3d0], UR4 ;  /* 0x0003d00406ff75b2 */ /* 0x0002e20008000100 */
[----:B------:R1:W4:Y:S01]  /*0ea0*/  SYNCS.EXCH.64 URZ, [UR6+0x3c8], UR10 ;  /* 0x0003c80a06ff75b2 */ /* 0x0003220008000100 */
[----:B------:R1:W1:Y:S01]  /*0eb0*/  SYNCS.EXCH.64 URZ, [UR6+0x3d8], UR4 ;  /* 0x0003d80406ff75b2 */ /* 0x0002620008000100 */
[----:B------:R-:W-:Y:S01]  /*0ec0*/  NOP ;  /* 0x0000000000007918 */ /* 0x000fe20000000000 */
.L_x_11:
[----:B------:R-:W2:Y:S01]  /*0ed0*/  SHFL.IDX PT, R2, R83, RZ, 0x1f ;  /* 0x00001fff53027589 */ /* 0x000ea200000e0000 */
[----:B------:R-:W-:Y:S01]  /*0ee0*/  NOP ;  /* 0x0000000000007918 */ /* 0x000fe20000000000 */
[----:B--2---:R-:W-:-:S13]  /*0ef0*/  ISETP.NE.AND P0, PT, R2, 0x3, PT ;  /* 0x000000030200780c */ /* 0x004fda0003f05270 */
[----:B------:R-:W-:Y:S05]  /*0f00*/  @P0 BRA `(.L_x_12) ;  /* 0x0000000000300947 */ /* 0x000fea0003800000 */
[----:B-1----:R-:W1:Y:S01]  /*0f10*/  S2UR UR5, SR_CgaCtaId ;  /* 0x00000000000579c3 */ /* 0x002e620000008800 */
[----:B------:R-:W-:Y:S01]  /*0f20*/  UMOV UR6, 0x400 ;  /* 0x0000040000067882 */ /* 0x000fe20000000000 */
[----:B------:R-:W-:Y:S01]  /*0f30*/  UMOV UR4, 0x20 ;  /* 0x0000002000047882 */ /* 0x000fe20000000000 */
[----:B------:R-:W-:Y:S01]  /*0f40*/  ELECT P0, URZ, PT ;  /* 0x0000000000ff782f */ /* 0x000fe20003800000 */
[----:B------:R-:W-:-:S04]  /*0f50*/  UIADD3 UR10, UPT, UPT, -UR4, 0x100000, URZ ;  /* 0x00100000040a7890 */ /* 0x000fc8000fffe1ff */
[----:B------:R-:W-:Y:S02]  /*0f60*/  USHF.L.U32 UR11, UR10, 0xb, URZ ;  /* 0x0000000b0a0b7899 */ /* 0x000fe400080006ff */
[----:B------:R-:W-:Y:S02]  /*0f70*/  USHF.L.U32 UR10, UR10, 0x1, URZ ;  /* 0x000000010a0a7899 */ /* 0x000fe400080006ff */
[----:B-1----:R-:W-:Y:S01]  /*0f80*/  ULEA UR5, UR5, UR6, 0x18 ;  /* 0x0000000605057291 */ /* 0x002fe2000f8ec0ff */
[----:B------:R-:W1:Y:S11]  /*0f90*/  FENCE.VIEW.ASYNC.S ;  /* 0x00000000000073c6 */ /* 0x000e760000000000 */
[----:B-1----:R2:W1:Y:S01]  /*0fa0*/  SYNCS.EXCH.64 URZ, [UR5+0x3e0], UR10 ;  /* 0x0003e00a05ff75b2 */ /* 0x0024620008000100 */
[----:B------:R2:W1:Y:S02]  /*0fb0*/  SYNCS.EXCH.64 URZ, [UR5+0x3e8], UR10 ;  /* 0x0003e80a05ff75b2 */ /* 0x0004640008000100 */
[----:B--2---:R-:W-:Y:S01]  /*0fc0*/  NOP ;  /* 0x0000000000007918 */ /* 0x004fe20000000000 */
.L_x_12:
[----:B------:R-:W2:Y:S01]  /*0fd0*/  SHFL.IDX PT, R2, R83, RZ, 0x1f ;  /* 0x00001fff53027589 */ /* 0x000ea200000e0000 */
[----:B------:R-:W-:Y:S01]  /*0fe0*/  NOP ;  /* 0x0000000000007918 */ /* 0x000fe20000000000 */
[----:B--2---:R-:W-:-:S13]  /*0ff0*/  ISETP.NE.AND P0, PT, R2, 0x4, PT ;  /* 0x000000040200780c */ /* 0x004fda0003f05270 */
[----:B------:R-:W-:Y:S05]  /*1000*/  @P0 BRA `(.L_x_13) ;  /* 0x00000000004c0947 */ /* 0x000fea0003800000 */
[----:B-1----:R-:W1:Y:S01]  /*1010*/  S2UR UR5, SR_CgaCtaId ;  /* 0x00000000000579c3 */ /* 0x002e620000008800 */
[----:B------:R-:W-:Y:S01]  /*1020*/  UMOV UR9, 0x100 ;  /* 0x0000010000097882 */ /* 0x000fe20000000000 */
[----:B------:R-:W-:Y:S01]  /*1030*/  UMOV UR6, 0x400 ;  /* 0x0000040000067882 */ /* 0x000fe20000000000 */
[----:B------:R-:W-:Y:S01]  /*1040*/  USEL UR9, UR9, 0xe0, UP2 ;  /* 0x000000e009097887 */ /* 0x000fe20009000000 */
[----:B------:R-:W-:Y:S01]  /*1050*/  UMOV UR4, 0x1 ;  /* 0x0000000100047882 */ /* 0x000fe20000000000 */
[----:B------:R-:W-:Y:S01]  /*1060*/  ELECT P0, URZ, PT ;  /* 0x0000000000ff782f */ /* 0x000fe20003800000 */
[----:B------:R-:W-:-:S04]  /*1070*/  UIADD3 UR10, UPT, UPT, -UR4, 0x100000, URZ ;  /* 0x00100000040a7890 */ /* 0x000fc8000fffe1ff */
[----:B------:R-:W-:Y:S02]  /*1080*/  USHF.L.U32 UR11, UR10, 0xb, URZ ;  /* 0x0000000b0a0b7899 */ /* 0x000fe400080006ff */
[----:B------:R-:W-:Y:S02]  /*1090*/  USHF.L.U32 UR10, UR10, 0x1, URZ ;  /* 0x000000010a0a7899 */ /* 0x000fe400080006ff */
[----:B------:R-:W-:-:S04]  /*10a0*/  UIADD3 UR12, UPT, UPT, -UR9, 0x100000, URZ ;  /* 0x00100000090c7890 */ /* 0x000fc8000fffe1ff */
[----:B------:R-:W-:Y:S02]  /*10b0*/  USHF.L.U32 UR13, UR12, 0xb, URZ ;  /* 0x0000000b0c0d7899 */ /* 0x000fe400080006ff */
[----:B------:R-:W-:Y:S02]  /*10c0*/  USHF.L.U32 UR12, UR12, 0x1, URZ ;  /* 0x000000010c0c7899 */ /* 0x000fe400080006ff */
[----:B-1----:R-:W-:Y:S01]  /*10d0*/  ULEA UR5, UR5, UR6, 0x18 ;  /* 0x0000000605057291 */ /* 0x002fe2000f8ec0ff */
[----:B------:R-:W1:Y:S11]  /*10e0*/  FENCE.VIEW.ASYNC.S ;  /* 0x00000000000073c6 */ /* 0x000e760000000000 */
[----:B-1----:R2:W1:Y:S01]  /*10f0*/  SYNCS.EXCH.64 URZ, [UR5+0x3f0], UR10 ;  /* 0x0003f00a05ff75b2 */ /* 0x0024620008000100 */
[----:B------:R2:W1:Y:S01]  /*1100*/  SYNCS.EXCH.64 URZ, [UR5+0x400], UR12 ;  /* 0x0004000c05ff75b2 */ /* 0x0004620008000100 */
[----:B------:R2:W1:Y:S01]  /*1110*/  SYNCS.EXCH.64 URZ, [UR5+0x3f8], UR10 ;  /* 0x0003f80a05ff75b2 */ /* 0x0004620008000100 */
[----:B------:R2:W1:Y:S02]  /*1120*/  SYNCS.EXCH.64 URZ, [UR5+0x408], UR12 ;  /* 0x0004080c05ff75b2 */ /* 0x0004640008000100 */
[----:B--2---:R-:W-:Y:S01]  /*1130*/  NOP ;  /* 0x0000000000007918 */ /* 0x004fe20000000000 */
.L_x_13:
[----:B------:R-:W2:Y:S01]  /*1140*/  SHFL.IDX PT, R2, R83, RZ, 0x1f ;  /* 0x00001fff53027589 */ /* 0x000ea200000e0000 */
[----:B------:R-:W-:Y:S01]  /*1150*/  NOP ;  /* 0x0000000000007918 */ /* 0x000fe20000000000 */
[----:B--2---:R-:W-:-:S13]  /*1160*/  ISETP.NE.AND P0, PT, R2, 0x5, PT ;  /* 0x000000050200780c */ /* 0x004fda0003f05270 */
[----:B------:R-:W-:Y:S05]  /*1170*/  @P0 BRA `(.L_x_14) ;  /* 0x0000000000580947 */ /* 0x000fea0003800000 */
[----:B-1----:R-:W1:Y:S01]  /*1180*/  S2UR UR6, SR_CgaCtaId ;  /* 0x00000000000679c3 */ /* 0x002e620000008800 */
        /* <DEDUP_REMOVED lines=12> */
[----:B-1----:R2:W1:Y:S01]  /*1250*/  SYNCS.EXCH.64 URZ, [UR6+0x410], UR10 ;  /* 0x0004100a06ff75b2 */ /* 0x0024620008000100 */
[----:B------:R2:W1:Y:S01]  /*1260*/  SYNCS.EXCH.64 URZ, [UR6+0x430], UR4 ;  /* 0x0004300406ff75b2 */ /* 0x0004620008000100 */
[----:B------:R2:W1:Y:S01]  /*1270*/  SYNCS.EXCH.64 URZ, [UR6+0x418], UR10 ;  /* 0x0004180a06ff75b2 */ /* 0x0004620008000100 */
[----:B------:R2:W1:Y:S01]  /*1280*/  SYNCS.EXCH.64 URZ, [UR6+0x438], UR4 ;  /* 0x0004380406ff75b2 */ /* 0x0004620008000100 */
[----:B------:R2:W1:Y:S01]  /*1290*/  SYNCS.EXCH.64 URZ, [UR6+0x420], UR10 ;  /* 0x0004200a06ff75b2 */ /* 0x0004620008000100 */
[----:B------:R2:W1:Y:S01]  /*12a0*/  SYNCS.EXCH.64 URZ, [UR6+0x440], UR4 ;  /* 0x0004400406ff75b2 */ /* 0x0004620008000100 */
[----:B------:R2:W1:Y:S01]  /*12b0*/  SYNCS.EXCH.64 URZ, [UR6+0x428], UR10 ;  /* 0x0004280a06ff75b2 */ /* 0x0004620008000100 */
[----:B------:R2:W1:Y:S02]  /*12c0*/  SYNCS.EXCH.64 URZ, [UR6+0x448], UR4 ;  /* 0x0004480406ff75b2 */ /* 0x0004640008000100 */
[----:B--2---:R-:W-:Y:S01]  /*12d0*/  NOP ;  /* 0x0000000000007918 */ /* 0x004fe20000000000 */
.L_x_14:
        /* <DEDUP_REMOVED lines=18> */
.L_x_15:
[----:B-1----:R-:W1:Y:S01]  /*1400*/  S2UR UR5, SR_CTAID.X ;  /* 0x00000000000579c3 */ /* 0x002e620000002500 */
[----:B------:R-:W-:-:S05]  /*1410*/  CS2R.32 R77, SR_CgaSize ;  /* 0x00000000004d7805 */ /* 0x000fca0000008a00 */
[----:B------:R-:W-:-:S05]  /*1420*/  IMAD R77, R77, -0xa0, RZ ;  /* 0xffffff604d4d7824 */ /* 0x000fca00078e02ff */
[----:B------:R-:W-:-:S14]  /*1430*/  R2UR UR9, R77 ;  /* 0x000000004d0972ca */ /* 0x000fdc00000e0000 */
[----:B------:R-:W2:Y:S01]  /*1440*/  LDCU UR9, c[0x0][UR9+0x2b0] ;  /* 0x00005600090977ac */ /* 0x000ea20008000800 */
[----:B------:R-:W-:Y:S01]  /*1450*/  NOP ;  /* 0x0000000000007918 */ /* 0x000fe20000000000 */
[----:B------:R-:W-:-:S05]  /*1460*/  CS2R.32 R77, SR_CgaSize ;  /* 0x00000000004d7805 */ /* 0x000fca0000008a00 */
[----:B------:R-:W-:-:S05]  /*1470*/  IMAD R77, R77, -0xa0, RZ ;  /* 0xffffff604d4d7824 */ /* 0x000fca00078e02ff */
[----:B------:R-:W-:-:S14]  /*1480*/  R2UR UR6, R77 ;  /* 0x000000004d0672ca */ /* 0x000fdc00000e0000 */
[----:B------:R-:W3:Y:S01]  /*1490*/  LDCU UR6, c[0x0][UR6+0x2b4] ;  /* 0x00005680060677ac */ /* 0x000ee20008000800 */
[----:B------:R-:W4:Y:S08]  /*14a0*/  S2UR UR4, SR_CTAID.Y ;  /* 0x00000000000479c3 */ /* 0x000f300000002600 */
[----:B------:R-:W3:Y:S01]  /*14b0*/  LDC R10, c[0x0][0xb24] ;  /* 0x0002c900ff0a7b82 */ /* 0x000ee20000000800 */
[----:B-1----:R-:W-:-:S02]  /*14c0*/  I2FP.F32.U32 R75, UR5 ;  /* 0x00000005004b7c45 */ /* 0x002fc40008201000 */
[----:B------:R-:W-:-:S05]  /*14d0*/  CS2R.32 R3, SR_CgaSize ;  /* 0x0000000000037805 */ /* 0x000fca0000008a00 */
[----:B------:R-:W-:-:S06]  /*14e0*/  IMAD R3, R3, -0xa0, RZ ;  /* 0xffffff6003037824 */ /* 0x000fcc00078e02ff */
[----:B------:R-:W1:Y:S01]  /*14f0*/  LDC R3, c[0x0][R3+0x2a0] ;  /* 0x0000a80003037b82 */ /* 0x000e620000000800 */
[----:B------:R-:W-:Y:S01]  /*1500*/  MOV R77, UR5 ;  /* 0x00000005004d7c02 */ /* 0x000fe20008000f00 */
[----:B--2---:R-:W-:Y:S01]  /*1510*/  FMUL R75, R75, UR9 ;  /* 0x000000094b4b7c20 */ /* 0x004fe20008400000 */
[----:B----4-:R-:W-:Y:S02]  /*1520*/  I2FP.F32.U32 R74, UR4 ;  /* 0x00000004004a7c45 */ /* 0x010fe40008201000 */
[----:B------:R-:W-:-:S05]  /*1530*/  CS2R.32 R2, SR_CgaSize ;  /* 0x0000000000027805 */ /* 0x000fca0000008a00 */
[----:B------:R-:W-:-:S06]  /*1540*/  IMAD R2, R2, -0xa0, RZ ;  /* 0xffffff6002027824 */ /* 0x000fcc00078e02ff */
[----:B------:R-:W2:Y:S01]  /*1550*/  LDC R2, c[0x0][R2+0x2a4] ;  /* 0x0000a90002027b82 */ /* 0x000ea20000000800 */
[----:B------:R-:W-:Y:S01]  /*1560*/  MOV R76, UR4 ;  /* 0x00000004004c7c02 */ /* 0x000fe20008000f00 */
[----:B------:R-:W4:Y:S01]  /*1570*/  F2I.U32.TRUNC.NTZ R75, R75 ;  /* 0x0000004b004b7305 */ /* 0x000f22000020f000 */
[----:B---3--:R-:W-:-:S05]  /*1580*/  FMUL R74, R74, UR6 ;  /* 0x000000064a4a7c20 */ /* 0x008fca0008400000 */
[----:B------:R-:W-:Y:S01]  /*1590*/  BAR.SYNC.DEFER_BLOCKING 0x0 ;  /* 0x0000000000007b1d */ /* 0x000fe20000010000 */
[----:B------:R-:W-:-:S05]  /*15a0*/  ISETP.GE.AND P0, PT, R10, 0x1, PT ;  /* 0x000000010a00780c */ /* 0x000fca0003f06270 */
[----:B------:R-:W3:Y:S02]  /*15b0*/  F2I.U32.TRUNC.NTZ R74, R74 ;  /* 0x0000004a004a7305 */ /* 0x000ee4000020f000 */
[----:B------:R-:W2:Y:S01]  /*15c0*/  S2UR UR36, SR_CTAID.Z ;  /* 0x00000000002479c3 */ /* 0x000ea20000002700 */
[----:B----4-:R-:W-:-:S05]  /*15d0*/  IADD3 R75, PT, PT, -R75, RZ, RZ ;  /* 0x000000ff4b4b7210 */ /* 0x010fca0007ffe1ff */
[----:B-1----:R-:W-:Y:S01]  /*15e0*/  IMAD R75, R3, R75, UR5 ;  /* 0x00000005034b7e24 */ /* 0x002fe2000f8e024b */
[----:B---3--:R-:W-:-:S05]  /*15f0*/  IADD3 R74, PT, PT, -R74, RZ, RZ ;  /* 0x000000ff4a4a7210 */ /* 0x008fca0007ffe1ff */
[----:B--2---:R-:W-:Y:S01]  /*1600*/  IMAD R74, R2, R74, UR4 ;  /* 0x00000004024a7e24 */ /* 0x004fe2000f8e024a */
[----:B------:R-:W-:Y:S06]  /*1610*/  @!P0 BRA `(.L_x_16) ;  /* 0x0000000000b88947 */ /* 0x000fec0003800000 */
[----:B------:R-:W1:Y:S01]  /*1620*/  LDC.64 R4, c[0x0][0xb18] ;  /* 0x0002c600ff047b82 */ /* 0x000e620000000a00 */
[----:B------:R-:W-:-:S07]  /*1630*/  ISETP.NE.AND P0, PT, R10, 0x1, PT ;  /* 0x000000010a00780c */ /* 0x000fce0003f05270 */
[----:B------:R-:W2:Y:S08]  /*1640*/  LDC R9, c[0x0][0xb0c] ;  /* 0x0002c300ff097b82 */ /* 0x000eb00000000800 */
[----:B------:R-:W3:Y:S08]  /*1650*/  LDC R12, c[0x0][0x370] ;  /* 0x0000dc00ff0c7b82 */ /* 0x000ef00000000800 */
[----:B------:R-:W4:Y:S01]  /*1660*/  LDC R11, c[0x0][0x374] ;  /* 0x0000dd00ff0b7b82 */ /* 0x000f220000000800 */
[----:B-1----:R-:W-:-:S07]  /*1670*/  ISETP.NE.AND P1, PT, R4, 0x1, PT ;  /* 0x000000010400780c */ /* 0x002fce0003f25270 */
[----:B------:R-:W3:Y:S01]  /*1680*/  LDC.64 R6, c[0x0][0xb10] ;  /* 0x0002c400ff067b82 */ /* 0x000ee20000000a00 */
[----:B--2---:R-:W-:-:S07]  /*1690*/  ISETP.NE.AND P2, PT, R9, 0x1, PT ;  /* 0x000000010900780c */ /* 0x004fce0003f45270 */
[----:B------:R-:W1:Y:S08]  /*16a0*/  LDC R8, c[0x0][0xb20] ;  /* 0x0002c800ff087b82 */ /* 0x000e700000000800 */
[----:B------:R-:W2:Y:S01]  /*16b0*/  LDC.64 R2, c[0x0][0xb28] ;  /* 0x0002ca00ff027b82 */ /* 0x000ea20000000a00 */
[----:B----4-:R-:W-:-:S04]  /*16c0*/  IMAD.HI.U32 R13, R11, R5, RZ ;  /* 0x000000050b0d7227 */ /* 0x010fc800078e00ff */
[----:B------:R-:W-:-:S04]  /*16d0*/  IMAD.HI.U32 R5, R76, R5, RZ ;  /* 0x000000054c057227 */ /* 0x000fc800078e00ff */
[----:B---3--:R-:W-:-:S05]  /*16e0*/  IMAD.HI.U32 R14, R12, R6, RZ ;  /* 0x000000060c0e7227 */ /* 0x008fca00078e00ff */
[-C--:B------:R-:W-:Y:S01]  /*16f0*/  @P2 SHF.R.U32.HI R12, RZ, R7.reuse, R14 ;  /* 0x00000007ff0c2219 */ /* 0x080fe2000001160e */
[----:B------:R-:W-:Y:S01]  /*1700*/  IMAD.HI.U32 R14, R77, R6, RZ ;  /* 0x000000064d0e7227 */ /* 0x000fe200078e00ff */
[-C--:B-1----:R-:W-:Y:S02]  /*1710*/  @P1 SHF.R.U32.HI R11, RZ, R8.reuse, R13 ;  /* 0x00000008ff0b1219 */ /* 0x082fe4000001160d */
[----:B------:R-:W-:Y:S02]  /*1720*/  SHF.R.U32.HI R5, RZ, R8, R5 ;  /* 0x00000008ff057219 */ /* 0x000fe40000011605 */
[----:B------:R-:W-:Y:S02]  /*1730*/  SHF.R.U32.HI R14, RZ, R7, R14 ;  /* 0x00000007ff0e7219 */ /* 0x000fe4000001160e */
[----:B------:R-:W-:Y:S01]  /*1740*/  SEL R5, R76, R5, !P1 ;  /* 0x000000054c057207 */ /* 0x000fe20004800000 */
[----:B--2---:R-:W-:Y:S01]  /*1750*/  IMAD.HI.U32 R13, R11, R2, RZ ;  /* 0x000000020b0d7227 */ /* 0x004fe200078e00ff */
[----:B------:R-:W-:-:S03]  /*1760*/  SEL R14, R77, R14, !P2 ;  /* 0x0000000e4d0e7207 */ /* 0x000fc60005000000 */
[----:B------:R-:W-:Y:S01]  /*1770*/  IMAD.HI.U32 R6, R12, R2, RZ ;  /* 0x000000020c067227 */ /* 0x000fe200078e00ff */
[----:B------:R-:W-:-:S04]  /*1780*/  @P0 SHF.R.U32.HI R11, RZ, R3, R13 ;  /* 0x00000003ff0b0219 */ /* 0x000fc8000001160d */
[----:B------:R-:W-:Y:S01]  /*1790*/  @P0 SHF.R.U32.HI R12, RZ, R3, R6 ;  /* 0x00000003ff0c0219 */ /* 0x000fe20000011606 */
[----:B------:R-:W-:-:S04]  /*17a0*/  IMAD R11, R11, R10, RZ ;  /* 0x0000000a0b0b7224 */ /* 0x000fc800078e02ff */
[----:B------:R-:W-:Y:S01]  /*17b0*/  IMAD R6, R12, R10, RZ ;  /* 0x0000000a0c067224 */ /* 0x000fe200078e02ff */
[----:B------:R-:W-:-:S04]  /*17c0*/  ISETP.GE.AND P1, PT, R5, R11, PT ;  /* 0x0000000b0500720c */ /* 0x000fc80003f26270 */
[----:B------:R-:W-:Y:S01]  /*17d0*/  ISETP.GE.OR P1, PT, R14, R6, P1 ;  /* 0x000000060e00720c */ /* 0x000fe20000f26670 */
[----:B------:R-:W-:-:S05]  /*17e0*/  IMAD.HI.U32 R6, R5, R2, RZ ;  /* 0x0000000205067227 */ /* 0x000fca00078e00ff */
[----:B------:R-:W-:-:S04]  /*17f0*/  SHF.R.U32.HI R6, RZ, R3, R6 ;  /* 0x00000003ff067219 */ /* 0x000fc80000011606 */
[----:B------:R-:W-:-:S03]  /*1800*/  SEL R6, R5, R6, !P0 ;  /* 0x0000000605067207 */ /* 0x000fc60004000000 */
[----:B------:R-:W-:Y:S01]  /*1810*/  @!P1 IMAD.HI.U32 R7, R14, R2, RZ ;  /* 0x000000020e079227 */ /* 0x000fe200078e00ff */
[----:B------:R-:W-:-:S04]  /*1820*/  IADD3 R2, PT, PT, -R6, RZ, RZ ;  /* 0x000000ff06027210 */ /* 0x000fc80007ffe1ff */
[----:B------:R-:W-:Y:S01]  /*1830*/  @!P1 SHF.R.U32.HI R3, RZ, R3, R7 ;  /* 0x00000003ff039219 */ /* 0x000fe20000011607 */
[----:B------:R-:W-:Y:S01]  /*1840*/  IMAD R2, R10, R2, R5 ;  /* 0x000000020a027224 */ /* 0x000fe200078e0205 */
[----:B------:R-:W-:Y:S02]  /*1850*/  IADD3 R7, PT, PT, -R5, RZ, RZ ;  /* 0x000000ff05077210 */ /* 0x000fe40007ffe1ff */
[----:B------:R-:W-:-:S03]  /*1860*/  @!P1 SEL R3, R14, R3, !P0 ;  /* 0x000000030e039207 */ /* 0x000fc60004000000 */
[----:B------:R-:W-:Y:S02]  /*1870*/  IMAD R7, R4, R7, R76 ;  /* 0x0000000704077224 */ /* 0x000fe400078e024c */
[--C-:B------:R-:W-:Y:S02]  /*1880*/  @!P1 IMAD.IADD R6, R6, 0x1, -R3.reuse ;  /* 0x0000000106069824 */ /* 0x100fe400078e0a03 */
[----:B------:R-:W-:Y:S01]  /*1890*/  @!P1 IMAD R3, R2, R12, R3 ;  /* 0x0000000c02039224 */ /* 0x000fe200078e0203 */
[----:B------:R-:W-:Y:S01]  /*18a0*/  IADD3 R2, PT, PT, -R14, RZ, RZ ;  /* 0x000000ff0e027210 */ /* 0x000fe20007ffe1ff */
[----:B------:R-:W-:Y:S02]  /*18b0*/  @!P1 IMAD R5, R6, R10, R14 ;  /* 0x0000000a06059224 */ /* 0x000fe400078e020e */
[----:B------:R-:W-:Y:S02]  /*18c0*/  @!P1 IMAD.MOV.U32 R14, RZ, RZ, R3 ;  /* 0x000000ffff0e9224 */ /* 0x000fe400078e0003 */
[----:B------:R-:W-:-:S02]  /*18d0*/  IMAD R2, R9, R2, R77 ;  /* 0x0000000209027224 */ /* 0x000fc400078e024d */
[----:B------:R-:W-:Y:S02]  /*18e0*/  IMAD R76, R5, R4, R7 ;  /* 0x00000004054c7224 */ /* 0x000fe400078e0207 */
[----:B------:R-:W-:Y:S02]  /*18f0*/  IMAD R77, R14, R9, R2 ;  /* 0x000000090e4d7224 */ /* 0x000fe400078e0202 */
.L_x_16:
[----:B------:R-:W1:Y:S01]  /*1900*/  LDCU UR4, c[0x0][0xb30] ;  /* 0x00016600ff0477ac */ /* 0x000e620008000800 */
[----:B------:R-:W2:Y:S08]  /*1910*/  S2UR UR37, SR_CgaCtaId ;  /* 0x00000000002579c3 */ /* 0x000eb00000008800 */
[----:B------:R-:W3:Y:S01]  /*1920*/  LDC R44, c[0x0][0xb24] ;  /* 0x0002c900ff2c7b82 */ /* 0x000ee20000000800 */
[----:B-1----:R-:W-:-:S09]  /*1930*/  UISETP.NE.AND UP1, UPT, UR4, 0x1, UPT ;  /* 0x000000010400788c */ /* 0x002fd2000bf25270 */
[----:B--2---:R-:W-:Y:S05]  /*1940*/  BRA.U UP1, `(.L_x_17) ;  /* 0x0000000101407547 */ /* 0x004fea000b800000 */
[----:B------:R-:W1:Y:S08]  /*1950*/  LDC.64 R4, c[0x0][0xb10] ;  /* 0x0002c400ff047b82 */ /* 0x000e700000000a00 */
[----:B------:R-:W2:Y:S08]  /*1960*/  LDC.64 R2, c[0x0][0xb18] ;  /* 0x0002c600ff027b82 */ /* 0x000eb00000000a00 */
[----:B------:R-:W4:Y:S08]  /*1970*/  LDC R6, c[0x0][0xb20] ;  /* 0x0002c800ff067b82 */ /* 0x000f300000000800 */
[----:B------:R-:W3:Y:S01]  /*1980*/  LDC R7, c[0x0][0xb0c] ;  /* 0x0002c300ff077b82 */ /* 0x000ee20000000800 */
[----:B-1----:R-:W-:-:S05]  /*1990*/  IMAD.HI.U32 R4, R77, R4, RZ ;  /* 0x000000044d047227 */ /* 0x002fca00078e00ff */
[----:B------:R-:W-:Y:S01]  /*19a0*/  SHF.R.U32.HI R4, RZ, R5, R4 ;  /* 0x00000005ff047219 */ /* 0x000fe20000011604 */
[----:B--2---:R-:W-:Y:S01]  /*19b0*/  IMAD.HI.U32 R3, R76, R3, RZ ;  /* 0x000000034c037227 */ /* 0x004fe200078e00ff */
[----:B------:R-:W-:-:S04]  /*19c0*/  ISETP.NE.AND P0, PT, R2, 0x1, PT ;  /* 0x000000010200780c */ /* 0x000fc80003f05270 */
[----:B----4-:R-:W-:-:S04]  /*19d0*/  SHF.R.U32.HI R3, RZ, R6, R3 ;  /* 0x00000006ff037219 */ /* 0x010fc80000011603 */
[----:B------:R-:W-:Y:S02]  /*19e0*/  SEL R3, R76, R3, !P0 ;  /* 0x000000034c037207 */ /* 0x000fe40004000000 */
[----:B---3--:R-:W-:-:S04]  /*19f0*/  ISETP.NE.AND P1, PT, R7, 0x1, PT ;  /* 0x000000010700780c */ /* 0x008fc80003f25270 */
[----:B------:R-:W-:-:S05]  /*1a00*/  SEL R4, R77, R4, !P1 ;  /* 0x000000044d047207 */ /* 0x000fca0004800000 */
[----:B------:R-:W-:Y:S02]  /*1a10*/  IMAD.IADD R5, R3, 0x1, -R4 ;  /* 0x0000000103057824 */ /* 0x000fe400078e0a04 */
[----:B------:R-:W-:Y:S02]  /*1a20*/  IMAD.IADD R3, R4, 0x1, -R3 ;  /* 0x0000000104037824 */ /* 0x000fe400078e0a03 */
[----:B------:R-:W-:Y:S02]  /*1a30*/  IMAD R77, R5, R7, R77 ;  /* 0x00000007054d7224 */ /* 0x000fe400078e024d */
[----:B------:R-:W-:-:S07]  /*1a40*/  IMAD R76, R3, R2, R76 ;  /* 0x00000002034c7224 */ /* 0x000fce00078e024c */
.L_x_17:
[----:B------:R-:W-:Y:S01]  /*1a50*/  BAR.SYNC.DEFER_BLOCKING 0x0 ;  /* 0x0000000000007b1d */ /* 0x000fe20000010000 */
[----:B------:R-:W-:Y:S01]  /*1a60*/  UISETP.NE.AND UP1, UPT, UR8, 0x2, UPT ;  /* 0x000000020800788c */ /* 0x000fe2000bf25270 */
[----:B------:R-:W-:Y:S02]  /*1a70*/  ISETP.NE.OR P5, PT, R0, 0x2, !P5 ;  /* 0x000000020000780c */ /* 0x000fe40006fa5670 */
[----:B------:R-:W-:-:S06]  /*1a80*/  LOP3.LUT R2, R89, 0x1f, RZ, 0xc0, !PT ;  /* 0x0000001f59027812 */ /* 0x000fcc00078ec0ff */
[----:B------:R-:W-:Y:S05]  /*1a90*/  BRA.U UP1, `(.L_x_18) ;  /* 0x00000031013c7547 */ /* 0x000fea000b800000 */
[----:B------:R-:W1:Y:S01]  /*1aa0*/  LDCU UR15, c[0x0][0x38c] ;  /* 0x00007180ff0f77ac */ /* 0x000e620008000800 */
[----:B------:R-:W2:Y:S01]  /*1ab0*/  LDC R8, c[0x0][0x370] ;  /* 0x0000dc00ff087b82 */ /* 0x000ea20000000800 */
[----:B------:R-:W-:Y:S01]  /*1ac0*/  PLOP3.LUT P1, PT, PT, PT, UP2, 0x80, 0x8 ;  /* 0x000000000008781c */ /* 0x000fe20003f2f028 */
[----:B------:R-:W-:Y:S01]  /*1ad0*/  IMAD.MOV.U32 R15, RZ, RZ, 0x1 ;  /* 0x00000001ff0f7424 */ /* 0x000fe200078e00ff */
[----:B------:R-:W-:Y:S01]  /*1ae0*/  ISETP.EQ.OR P4, PT, R2, RZ, P5 ;  /* 0x000000ff0200720c */ /* 0x000fe20002f82670 */
[----:B------:R-:W-:Y:S01]  /*1af0*/  IMAD.MOV.U32 R14, RZ, RZ, RZ ;  /* 0x000000ffff0e7224 */ /* 0x000fe200078e00ff */
[----:B------:R-:W-:Y:S02]  /*1b00*/  PLOP3.LUT P1, PT, P1, PT, PT, 0x8, 0x80 ;  /* 0x000000000080781c */ /* 0x000fe40000f2e170 */
[----:B------:R-:W-:Y:S01]  /*1b10*/  CS2R R12, SRZ ;  /* 0x00000000000c7805 */ /* 0x000fe2000001ff00 */
[----:B------:R-:W-:Y:S01]  /*1b20*/  IMAD.MOV.U32 R11, RZ, RZ, 0x1 ;  /* 0x00000001ff0b7424 */ /* 0x000fe200078e00ff */
[----:B------:R-:W4:Y:S01]  /*1b30*/  LDC R0, c[0x0][0x374] ;  /* 0x0000dd00ff007b82 */ /* 0x000f220000000800 */
[----:B------:R-:W2:Y:S01]  /*1b40*/  LDCU.64 UR24, c[0x0][0x348] ;  /* 0x00006900ff1877ac */ /* 0x000ea20008000a00 */
[----:B------:R-:W-:Y:S01]  /*1b50*/  UMOV UR13, URZ ;  /* 0x000000ff000d7c82 */ /* 0x000fe20008000000 */
[----:B-1----:R-:W-:-:S04]  /*1b60*/  UIADD3 UR5, UPT, UPT, UR15, 0xf, URZ ;  /* 0x0000000f0f057890 */ /* 0x002fc8000fffe0ff */
[----:B------:R-:W-:-:S04]  /*1b70*/  USHF.R.S32.HI UR4, URZ, 0x1f, UR5 ;  /* 0x0000001fff047899 */ /* 0x000fc80008011405 */
[----:B------:R-:W-:-:S04]  /*1b80*/  ULEA.HI UR4, UR4, UR5, URZ, 0x4 ;  /* 0x0000000504047291 */ /* 0x000fc8000f8f20ff */
[----:B------:R-:W-:Y:S02]  /*1b90*/  USHF.R.S32.HI UR22, URZ, 0x4, UR4 ;  /* 0x00000004ff167899 */ /* 0x000fe40008011404 */
[----:B------:R-:W-:Y:S02]  /*1ba0*/  UIADD3 UR4, UPT, UPT, UR15, -0x1, URZ ;  /* 0xffffffff0f047890 */ /* 0x000fe4000fffe0ff */
[----:B------:R-:W-:Y:S02]  /*1bb0*/  UISETP.LT.U32.AND UP0, UPT, UR22, 0x3c, UPT ;  /* 0x0000003c1600788c */ /* 0x000fe4000bf01070 */
[----:B------:R-:W-:Y:S02]  /*1bc0*/  UISETP.GE.U32.AND UP1, UPT, UR4, -0x1f, UPT ;  /* 0xffffffe10400788c */ /* 0x000fe4000bf26070 */
[----:B------:R-:W-:Y:S02]  /*1bd0*/  USEL UR21, UR22, 0x3c, UP0 ;  /* 0x0000003c16157887 */ /* 0x000fe40008000000 */
[----:B------:R-:W-:-:S02]  /*1be0*/  UIADD3 UR15, UPT, UPT, UR15, 0x1e, URZ ;  /* 0x0000001e0f0f7890 */ /* 0x000fc4000fffe0ff */
[----:B------:R-:W-:Y:S02]  /*1bf0*/  UIADD3 UR7, UPT, UPT, UR21, -0x1, URZ ;  /* 0xffffffff15077890 */ /* 0x000fe4000fffe0ff */
[----:B------:R-:W-:-:S03]  /*1c00*/  UIADD3 UR14, UPT, UPT, UR22, -UR21, URZ ;  /* 0x80000015160e7290 */ /* 0x000fc6000fffe0ff */
[----:B------:R-:W-:-:S04]  /*1c10*/  @UP1 UIADD3 UR7, UPT, UPT, UR21, URZ, URZ ;  /* 0x000000ff15071290 */ /* 0x000fc8000fffe0ff */
[----:B--2---:R-:W-:-:S12]  /*1c20*/  UIADD3 UR7, UPT, UPT, UR7, 0x1, URZ ;  /* 0x0000000107077890 */ /* 0x004fd8000fffe0ff */
.L_x_36:
[----:B------:R-:W-:Y:S01]  /*1c30*/  UISETP.NE.AND UP0, UPT, UR37, URZ, UPT ;  /* 0x000000ff2500728c */ /* 0x000fe2000bf05270 */
[----:B------:R-:W1:Y:S08]  /*1c40*/  S2UR UR37, SR_CgaCtaId ;  /* 0x00000000002579c3 */ /* 0x000e700000008800 */
[----:B------:R-:W-:Y:S05]  /*1c50*/  BRA.U UP0, `(.L_x_19) ;  /* 0x0000000100347547 */ /* 0x000fea000b800000 */
[----:B------:R-:W2:Y:S01]  /*1c60*/  S2R R2, SR_CgaCtaId ;  /* 0x0000000000027919 */ /* 0x000ea20000008800 */
[----:B------:R-:W-:-:S04]  /*1c70*/  MOV R3, 0x400 ;  /* 0x0000040000037802 */ /* 0x000fc80000000f00 */
[----:B--2---:R-:W-:Y:S02]  /*1c80*/  LEA R2, R2, R3, 0x18 ;  /* 0x0000000302027211 */ /* 0x004fe400078ec0ff */
[----:B------:R-:W-:-:S03]  /*1c90*/  SHF.L.U32 R3, R11, 0x1f, RZ ;  /* 0x0000001f0b037819 */ /* 0x000fc600000006ff */
[----:B------:R-:W-:-:S04]  /*1ca0*/  IMAD R2, R12, 0x8, R2 ;  /* 0x000000080c027824 */ /* 0x000fc800078e0202 */
[----:B------:R-:W2:Y:S02]  /*1cb0*/  SYNCS.PHASECHK.TRANS64.TRYWAIT P0, [R2+URZ+0x460], R3 ;  /* 0x00046003020075a7 */ /* 0x000ea400080011ff */
[----:B--2---:R-:W-:Y:S05]  /*1cc0*/  @!P0 BRA `(.L_x_20) ;  /* 0x0000006c00c88947 */ /* 0x004fea0003800000 */
.L_x_161:
[----:B------:R-:W-:Y:S01]  /*1cd0*/  VIADD R12, R12, 0x1 ;  /* 0x000000010c0c7836 */ /* 0x000fe20000000000 */
[----:B------:R2:W-:Y:S04]  /*1ce0*/  SYNCS.ARRIVE.TRANS64.A1T0 RZ, [R2+URZ+0x450], RZ ;  /* 0x000450ff02ff79a7 */ /* 0x0005e800081000ff */
[----:B------:R-:W-:-:S04]  /*1cf0*/  ISETP.NE.AND P0, PT, R12, 0x2, PT ;  /* 0x000000020c00780c */ /* 0x000fc80003f05270 */
[----:B------:R-:W-:Y:S02]  /*1d00*/  SEL R12, R12, RZ, P0 ;  /* 0x000000ff0c0c7207 */ /* 0x000fe40000000000 */
[----:B--2---:R-:W-:-:S04]  /*1d10*/  SEL R2, RZ, 0x1, P0 ;  /* 0x00000001ff027807 */ /* 0x004fc80000000000 */
[----:B------:R-:W-:-:S07]  /*1d20*/  LOP3.LUT R11, R11, R2, RZ, 0x3c, !PT ;  /* 0x000000020b0b7212 */ /* 0x000fce00078e3cff */
.L_x_19:
[----:B------:R-:W-:Y:S01]  /*1d30*/  UMOV UR4, 0x400 ;  /* 0x0000040000047882 */ /* 0x000fe20000000000 */
[----:B------:R-:W-:Y:S01]  /*1d40*/  SHF.L.U32 R2, R15, 0x1f, RZ ;  /* 0x0000001f0f027819 */ /* 0x000fe200000006ff */
[----:B-1----:R-:W-:Y:S01]  /*1d50*/  ULEA UR4, UR37, UR4, 0x18 ;  /* 0x0000000425047291 */ /* 0x002fe2000f8ec0ff */
[----:B------:R-:W-:Y:S01]  /*1d60*/  R2UR UR35, R77 ;  /* 0x000000004d2372ca */ /* 0x000fe200000e0000 */
[----:B------:R-:W-:Y:S01]  /*1d70*/  UISETP.GE.U32.AND UP0, UPT, UR15, 0x1f, UPT ;  /* 0x0000001f0f00788c */ /* 0x000fe2000bf06070 */
[----:B------:R-:W-:Y:S01]  /*1d80*/  R2UR UR11, R76 ;  /* 0x000000004c0b72ca */ /* 0x000fe200000e0000 */
[----:B------:R-:W-:Y:S01]  /*1d90*/  ULEA UR5, UR13, UR4, 0x3 ;  /* 0x000000040d057291 */ /* 0x000fe2000f8e18ff */
[----:B------:R-:W-:-:S08]  /*1da0*/  UMOV UR23, URZ ;  /* 0x000000ff00177c82 */ /* 0x000fd00008000000 */
[----:B------:R1:W2:Y:S01]  /*1db0*/  SYNCS.PHASECHK.TRANS64.TRYWAIT P0, [UR5+0x1e0], R2 ;  /* 0x0001e002ff0075a7 */ /* 0x0002a20008001105 */
[----:B------:R-:W-:Y:S02]  /*1dc0*/  USHF.L.U32 UR35, UR35, 0x6, URZ ;  /* 0x0000000623237899 */ /* 0x000fe400080006ff */
[----:B------:R-:W-:Y:S01]  /*1dd0*/  UIMAD UR11, UR11, 0x30, URZ ;  /* 0x000000300b0b78a4 */ /* 0x000fe2000f8e02ff */
[----:B------:R-:W-:Y:S11]  /*1de0*/  BRA.U !UP0, `(.L_x_21) ;  /* 0x0000000108a87547 */ /* 0x000ff6000b800000 */
[----:B------:R-:W-:Y:S01]  /*1df0*/  UMOV UR16, URZ ;  /* 0x000000ff00107c82 */ /* 0x000fe20008000000 */
[----:B------:R-:W-:-:S05]  /*1e00*/  UMOV UR6, UR13 ;  /* 0x0000000d00067c82 */ /* 0x000fca0008000000 */
.L_x_26:
[----:B--2---:R-:W-:Y:S01]  /*1e10*/  @!P5 MOV R3, 0xe00 ;  /* 0x00000e000003d802 */ /* 0x004fe20000000f00 */
[----:B-1----:R-:W-:Y:S01]  /*1e20*/  ULEA UR33, UR6, UR4, 0x3 ;  /* 0x0000000406217291 */ /* 0x002fe2000f8e18ff */
[----:B--2---:R-:W-:Y:S11]  /*1e30*/  @P0 BRA `(.L_x_22) ;  /* 0x00000000000c0947 */ /* 0x004ff60003800000 */
[----:B------:R-:W-:Y:S04]  /*1e40*/  SHF.L.U32 R4, R15, 0x1f, RZ ;  /* 0x0000001f0f047819 */ /* 0x000fe800000006ff */
[----:B------:R-:W2:Y:S02]  /*1e50*/  SYNCS.PHASECHK.TRANS64.TRYWAIT P0, [UR33+0x1e0], R4 ;  /* 0x0001e004ff0075a7 */ /* 0x000ea40008001121 */
[----:B--2---:R-:W-:Y:S05]  /*1e60*/  @!P0 BRA `(.L_x_23) ;  /* 0x0000006c00748947 */ /* 0x004fea0003800000 */
.L_x_22:
[----:B------:R2:W-:Y:S01]  /*1e70*/  @!P5 SYNCS.ARRIVE.TRANS64 RZ, [UR33], R3 ;  /* 0x00000003ffffd9a7 */ /* 0x0005e20008000021 */
[----:B------:R-:W-:Y:S04]  /*1e80*/  BSSY.RECONVERGENT B0, `(.L_x_24) ;  /* 0x0000003000007945 */ /* 0x000fe80003800200 */
[----:B------:R-:W-:Y:S05]  /*1e90*/  @P4 BRA `(.L_x_25) ;  /* 0x0000000000044947 */ /* 0x000fea0003800000 */
[----:B------:R-:W-:Y:S05]  /*1ea0*/  BPT.TRAP 0x1 ;  /* 0x000000040000795c */ /* 0x000fea0000300000 */
.L_x_25:
[----:B------:R-:W-:Y:S05]  /*1eb0*/  BSYNC.RECONVERGENT B0 ;  /* 0x0000000000007941 */ /* 0x000fea0003800200 */
.L_x_24:
[----:B------:R-:W-:Y:S02]  /*1ec0*/  UIADD3 UR13, UPT, UPT, UR6, 0x1, URZ ;  /* 0x00000001060d7890 */ /* 0x000fe4000fffe0ff */
[----:B------:R-:W-:Y:S02]  /*1ed0*/  UIADD3 UR18, UP1, UPT, UR24, 0x80, URZ ;  /* 0x0000008018127890 */ /* 0x000fe4000ff3e0ff */
[----:B------:R-:W-:Y:S02]  /*1ee0*/  UISETP.NE.AND UP0, UPT, UR13, 0x3c, UPT ;  /* 0x0000003c0d00788c */ /* 0x000fe4000bf05270 */
[----:B------:R-:W-:Y:S02]  /*1ef0*/  ULEA UR32, UR6, UR4, 0xb ;  /* 0x0000000406207291 */ /* 0x000fe4000f8e58ff */
[----:B------:R-:W-:Y:S02]  /*1f00*/  USEL UR9, URZ, 0x1, UP0 ;  /* 0x00000001ff097887 */ /* 0x000fe40008000000 */
[----:B------:R-:W-:Y:S02]  /*1f10*/  USEL UR13, UR13, URZ, UP0 ;  /* 0x000000ff0d0d7287 */ /* 0x000fe40008000000 */
[----:B------:R-:W-:Y:S02]  /*1f20*/  USHF.L.U32 UR34, UR16, 0x4, URZ ;  /* 0x0000000410227899 */ /* 0x000fe400080006ff */
[----:B------:R-:W-:Y:S01]  /*1f30*/  ULEA UR8, UR13, UR4, 0x3 ;  /* 0x000000040d087291 */ /* 0x000fe2000f8e18ff */
[----:B------:R-:W-:Y:S01]  /*1f40*/  LOP3.LUT R15, R15, UR9, RZ, 0x3c, !PT ;  /* 0x000000090f0f7c12 */ /* 0x000fe2000f8e3cff */
[----:B------:R-:W-:Y:S02]  /*1f50*/  UIADD3.X UR19, UPT, UPT, URZ, UR25, URZ, UP1, !UPT ;  /* 0x00000019ff137290 */ /* 0x000fe40008ffe4ff */
[----:B------:R-:W-:Y:S01]  /*1f60*/  UIADD3 UR32, UPT, UPT, UR32, 0x3600, URZ ;  /* 0x0000360020207890 */ /* 0x000fe2000fffe0ff */
[----:B-1----:R-:W-:Y:S01]  /*1f70*/  SHF.L.U32 R2, R15, 0x1f, RZ ;  /* 0x0000001f0f027819 */ /* 0x002fe200000006ff */
[----:B------:R-:W-:Y:S02]  /*1f80*/  UIMAD UR5, UR6, 0x600, UR4 ;  /* 0x00000600060578a4 */ /* 0x000fe4000f8e0204 */
[----:B------:R-:W-:Y:S01]  /*1f90*/  UIADD3 UR26, UP0, UPT, UR24, 0x180, URZ ;  /* 0x00000180181a7890 */ /* 0x000fe2000ff1e0ff */
[----:B------:R1:W1:Y:S01]  /*1fa0*/  SYNCS.PHASECHK.TRANS64.TRYWAIT P0, [UR8+0x1e0], R2 ;  /* 0x0001e002ff0075a7 */ /* 0x0002620008001108 */
[----:B------:R-:W-:Y:S01]  /*1fb0*/  UMOV UR28, 0x0 ;  /* 0x00000000001c7882 */ /* 0x000fe20000000000 */
[----:B------:R-:W-:Y:S01]  /*1fc0*/  UMOV UR29, 0x10000000 ;  /* 0x10000000001d7882 */ /* 0x000fe20000000000 */
[----:B------:R-:W-:Y:S01]  /*1fd0*/  UIADD3 UR8, UPT, UPT, UR5, 0x21600, URZ ;  /* 0x0002160005087890 */ /* 0x000fe2000fffe0ff */
[----:B------:R1:W-:Y:S01]  /*1fe0*/  UTMALDG.3D [UR32], [UR18], desc[UR28] ;  /* 0x00001c20120075b4 */ /* 0x0003e20008011000 */
[----:B------:R-:W-:Y:S02]  /*1ff0*/  UIADD3.X UR27, UPT, UPT, URZ, UR25, URZ, UP0, !UPT ;  /* 0x00000019ff1b7290 */ /* 0x000fe400087fe4ff */
[----:B------:R-:W-:Y:S01]  /*2000*/  UIADD3 UR16, UPT, UPT, UR16, 0x1, URZ ;  /* 0x0000000110107890 */ /* 0x000fe2000fffe0ff */
[----:B------:R-:W-:Y:S01]  /*2010*/  UMOV UR12, UR36 ;  /* 0x00000024000c7c82 */ /* 0x000fe20008000000 */
[----:B------:R-:W-:Y:S01]  /*2020*/  UMOV UR9, UR33 ;  /* 0x0000002100097c82 */ /* 0x000fe20008000000 */
[----:B------:R-:W-:Y:S01]  /*2030*/  UMOV UR10, UR34 ;  /* 0x00000022000a7c82 */ /* 0x000fe20008000000 */
[----:B------:R-:W-:Y:S03]  /*2040*/  UISETP.NE.AND UP0, UPT, UR16, UR7, UPT ;  /* 0x000000071000728c */ /* 0x000fe6000bf05270 */
[----:B------:R1:W-:Y:S01]  /*2050*/  UTMALDG.3D [UR8], [UR26], desc[UR28] ;  /* 0x00001c081a0075b4 */ /* 0x0003e20008011000 */
[----:B------:R-:W-:Y:S01]  /*2060*/  UMOV UR23, UR7 ;  /* 0x0000000700177c82 */ /* 0x000fe20008000000 */
[----:B------:R-:W-:Y:S04]  /*2070*/  UMOV UR6, UR13 ;  /* 0x0000000d00067c82 */ /* 0x000fe80008000000 */
[----:B------:R-:W-:Y:S05]  /*2080*/  BRA.U UP0, `(.L_x_26) ;  /* 0xfffffffd00607547 */ /* 0x000fea000b83ffff */
.L_x_21:
[----:B------:R-:W-:Y:S01]  /*2090*/  ULEA UR5, UR13, UR4, 0x3 ;  /* 0x000000040d057291 */ /* 0x000fe2000f8e18ff */
[----:B-1----:R-:W-:Y:S01]  /*20a0*/  SHF.L.U32 R2, R15, 0x1f, RZ ;  /* 0x0000001f0f027819 */ /* 0x002fe200000006ff */
[----:B------:R-:W-:Y:S01]  /*20b0*/  @!P1 SYNCS.ARRIVE.TRANS64.A1T0 RZ, [UR4+0x3e8], RZ ;  /* 0x0003e8ffffff99a7 */ /* 0x000fe20008100004 */
[----:B------:R-:W-:-:S06]  /*20c0*/  UISETP.GT.AND UP0, UPT, UR22, UR21, UPT ;  /* 0x000000151600728c */ /* 0x000fcc000bf04270 */
[----:B--2---:R1:W2:Y:S03]  /*20d0*/  SYNCS.PHASECHK.TRANS64.TRYWAIT P0, [UR5+0x1e0], R2 ;  /* 0x0001e002ff0075a7 */ /* 0x0042a60008001105 */
[----:B------:R-:W-:Y:S05]  /*20e0*/  BRA.U !UP0, `(.L_x_27) ;  /* 0x0000000108ac7547 */ /* 0x000fea000b800000 */
[----:B------:R-:W-:Y:S01]  /*20f0*/  UIADD3 UR26, UPT, UPT, UR14, UR23, URZ ;  /* 0x000000170e1a7290 */ /* 0x000fe2000fffe0ff */
[----:B------:R-:W-:-:S11]  /*2100*/  UMOV UR6, UR13 ;  /* 0x0000000d00067c82 */ /* 0x000fd60008000000 */
.L_x_32:
[----:B--2---:R-:W-:Y:S01]  /*2110*/  @!P5 MOV R3, 0xe00 ;  /* 0x00000e000003d802 */ /* 0x004fe20000000f00 */
[----:B-1----:R-:W-:Y:S01]  /*2120*/  ULEA UR17, UR6, UR4, 0x3 ;  /* 0x0000000406117291 */ /* 0x002fe2000f8e18ff */
[----:B--2---:R-:W-:Y:S11]  /*2130*/  @P0 BRA `(.L_x_28) ;  /* 0x00000000000c0947 */ /* 0x004ff60003800000 */
[----:B------:R-:W-:Y:S04]  /*2140*/  SHF.L.U32 R4, R15, 0x1f, RZ ;  /* 0x0000001f0f047819 */ /* 0x000fe800000006ff */
[----:B------:R-:W2:Y:S02]  /*2150*/  SYNCS.PHASECHK.TRANS64.TRYWAIT P0, [UR17+0x1e0], R4 ;  /* 0x0001e004ff0075a7 */ /* 0x000ea40008001111 */
[----:B--2---:R-:W-:Y:S05]  /*2160*/  @!P0 BRA `(.L_x_29) ;  /* 0x0000006800cc8947 */ /* 0x004fea0003800000 */
.L_x_28:
[----:B------:R2:W-:Y:S01]  /*2170*/  @!P5 SYNCS.ARRIVE.TRANS64 RZ, [UR17], R3 ;  /* 0x00000003ffffd9a7 */ /* 0x0005e20008000011 */
[----:B------:R-:W-:Y:S04]  /*2180*/  BSSY.RECONVERGENT B0, `(.L_x_30) ;  /* 0x0000003000007945 */ /* 0x000fe80003800200 */
[----:B------:R-:W-:Y:S05]  /*2190*/  @P4 BRA `(.L_x_31) ;  /* 0x0000000000044947 */ /* 0x000fea0003800000 */
[----:B------:R-:W-:Y:S05]  /*21a0*/  BPT.TRAP 0x1 ;  /* 0x000000040000795c */ /* 0x000fea0000300000 */
.L_x_31:
[----:B------:R-:W-:Y:S05]  /*21b0*/  BSYNC.RECONVERGENT B0 ;  /* 0x0000000000007941 */ /* 0x000fea0003800200 */
.L_x_30:
[----:B------:R-:W-:Y:S02]  /*21c0*/  UIADD3 UR13, UPT, UPT, UR6, 0x1, URZ ;  /* 0x00000001060d7890 */ /* 0x000fe4000fffe0ff */
[----:B------:R-:W-:Y:S02]  /*21d0*/  ULEA UR16, UR6, UR4, 0xb ;  /* 0x0000000406107291 */ /* 0x000fe4000f8e58ff */
[----:B------:R-:W-:Y:S02]  /*21e0*/  UISETP.NE.AND UP0, UPT, UR13, 0x3c, UPT ;  /* 0x0000003c0d00788c */ /* 0x000fe4000bf05270 */
[----:B------:R-:W-:Y:S02]  /*21f0*/  UIADD3 UR32, UP1, UPT, UR24, 0x80, URZ ;  /* 0x0000008018207890 */ /* 0x000fe4000ff3e0ff */
[----:B------:R-:W-:Y:S02]  /*2200*/  USEL UR9, URZ, 0x1, UP0 ;  /* 0x00000001ff097887 */ /* 0x000fe40008000000 */
[----:B------:R-:W-:Y:S02]  /*2210*/  USEL UR13, UR13, URZ, UP0 ;  /* 0x000000ff0d0d7287 */ /* 0x000fe40008000000 */
[----:B------:R-:W-:Y:S02]  /*2220*/  USHF.L.U32 UR18, UR23, 0x4, URZ ;  /* 0x0000000417127899 */ /* 0x000fe400080006ff */
[----:B------:R-:W-:Y:S01]  /*2230*/  ULEA UR8, UR13, UR4, 0x3 ;  /* 0x000000040d087291 */ /* 0x000fe2000f8e18ff */
[----:B------:R-:W-:Y:S01]  /*2240*/  LOP3.LUT R15, R15, UR9, RZ, 0x3c, !PT ;  /* 0x000000090f0f7c12 */ /* 0x000fe2000f8e3cff */
[----:B------:R-:W-:Y:S02]  /*2250*/  UIADD3 UR16, UPT, UPT, UR16, 0x3600, URZ ;  /* 0x0000360010107890 */ /* 0x000fe4000fffe0ff */
[----:B------:R-:W-:Y:S01]  /*2260*/  UIADD3.X UR33, UPT, UPT, URZ, UR25, URZ, UP1, !UPT ;  /* 0x00000019ff217290 */ /* 0x000fe20008ffe4ff */
[----:B-1----:R-:W-:Y:S01]  /*2270*/  SHF.L.U32 R2, R15, 0x1f, RZ ;  /* 0x0000001f0f027819 */ /* 0x002fe200000006ff */
[----:B------:R-:W-:Y:S02]  /*2280*/  UIMAD UR5, UR6, 0x600, UR4 ;  /* 0x00000600060578a4 */ /* 0x000fe4000f8e0204 */
[----:B------:R-:W-:Y:S01]  /*2290*/  UIADD3 UR30, UP0, UPT, UR24, 0x180, URZ ;  /* 0x00000180181e7890 */ /* 0x000fe2000ff1e0ff */
[----:B------:R1:W1:Y:S01]  /*22a0*/  SYNCS.PHASECHK.TRANS64.TRYWAIT P0, [UR8+0x1e0], R2 ;  /* 0x0001e002ff0075a7 */ /* 0x0002620008001108 */
[----:B------:R-:W-:Y:S01]  /*22b0*/  UIADD3 UR8, UPT, UPT, UR5, 0x21600, URZ ;  /* 0x0002160005087890 */ /* 0x000fe2000fffe0ff */
[----:B------:R-:W-:Y:S01]  /*22c0*/  UMOV UR28, 0x0 ;  /* 0x00000000001c7882 */ /* 0x000fe20000000000 */
[----:B------:R-:W-:Y:S01]  /*22d0*/  UMOV UR29, 0x10000000 ;  /* 0x10000000001d7882 */ /* 0x000fe20000000000 */
[----:B------:R-:W-:Y:S01]  /*22e0*/  UMOV UR19, UR35 ;  /* 0x0000002300137c82 */ /* 0x000fe20008000000 */
[----:B------:R-:W-:Y:S01]  /*22f0*/  UMOV UR20, UR36 ;  /* 0x0000002400147c82 */ /* 0x000fe20008000000 */
[----:B------:R-:W-:Y:S01]  /*2300*/  UIADD3.X UR31, UPT, UPT, URZ, UR25, URZ, UP0, !UPT ;  /* 0x00000019ff1f7290 */ /* 0x000fe200087fe4ff */
[----:B------:R1:W-:Y:S01]  /*2310*/  UTMALDG.3D [UR16], [UR32], desc[UR28] ;  /* 0x00001c10200075b4 */ /* 0x0003e20008011000 */
[----:B------:R-:W-:Y:S01]  /*2320*/  UIADD3 UR23, UPT, UPT, UR23, 0x1, URZ ;  /* 0x0000000117177890 */ /* 0x000fe2000fffe0ff */
[----:B------:R-:W-:Y:S01]  /*2330*/  UMOV UR12, UR36 ;  /* 0x00000024000c7c82 */ /* 0x000fe20008000000 */
[----:B------:R-:W-:Y:S01]  /*2340*/  UMOV UR9, UR17 ;  /* 0x0000001100097c82 */ /* 0x000fe20008000000 */
[----:B------:R-:W-:Y:S01]  /*2350*/  UMOV UR10, UR18 ;  /* 0x00000012000a7c82 */ /* 0x000fe20008000000 */
[----:B------:R-:W-:Y:S03]  /*2360*/  UISETP.NE.AND UP0, UPT, UR23, UR26, UPT ;  /* 0x0000001a1700728c */ /* 0x000fe6000bf05270 */
[----:B------:R1:W-:Y:S01]  /*2370*/  UTMALDG.3D [UR8], [UR30], desc[UR28] ;  /* 0x00001c081e0075b4 */ /* 0x0003e20008011000 */
[----:B------:R-:W-:Y:S05]  /*2380*/  UMOV UR6, UR13 ;  /* 0x0000000d00067c82 */ /* 0x000fea0008000000 */
[----:B------:R-:W-:Y:S05]  /*2390*/  BRA.U UP0, `(.L_x_32) ;  /* 0xfffffffd005c7547 */ /* 0x000fea000b83ffff */
.L_x_27:
[C---:B-1----:R-:W-:Y:S01]  /*23a0*/  LEA R2, R14.reuse, UR4, 0x3 ;  /* 0x000000040e027c11 */ /* 0x042fe2000f8e18ff */
[----:B------:R-:W-:Y:S01]  /*23b0*/  NOP ;  /* 0x0000000000007918 */ /* 0x000fe20000000000 */
[----:B--2---:R-:W-:Y:S02]  /*23c0*/  SHF.L.U32 R3, R13, 0x1f, RZ ;  /* 0x0000001f0d037819 */ /* 0x004fe400000006ff */
[----:B------:R-:W-:Y:S02]  /*23d0*/  LEA R4, R14, UR4, 0x4 ;  /* 0x000000040e047c11 */ /* 0x000fe4000f8e20ff */
[----:B------:R-:W1:Y:S02]  /*23e0*/  SYNCS.PHASECHK.TRANS64.TRYWAIT P0, [R2+URZ+0x3f0], R3 ;  /* 0x0003f003020075a7 */ /* 0x000e6400080011ff */
[----:B-1----:R-:W-:Y:S05]  /*23f0*/  @!P0 BRA `(.L_x_33) ;  /* 0x0000006800408947 */ /* 0x002fea0003800000 */
.L_x_164:
[----:B------:R-:W2:Y:S01]  /*2400*/  LDS.128 R4, [R4+0x480] ;  /* 0x0004800004047984 */ /* 0x000ea20000000c00 */
[----:B---3--:R-:W-:Y:S01]  /*2410*/  ISETP.GE.AND P0, PT, R44, 0x1, PT ;  /* 0x000000012c00780c */ /* 0x008fe20003f06270 */
[----:B-1----:R-:W-:Y:S01]  /*2420*/  VIADD R2, R2, 0x400 ;  /* 0x0000040002027836 */ /* 0x002fe20000000000 */
[----:B------:R-:W-:Y:S01]  /*2430*/  @!PT LDS RZ, [RZ] ;  /* 0x00000000fffff984 */ /* 0x000fe20000000800 */
[----:B------:R-:W-:Y:S01]  /*2440*/  @!PT LDS RZ, [RZ] ;  /* 0x00000000fffff984 */ /* 0x000fe20000000800 */
[----:B------:R-:W-:Y:S01]  /*2450*/  @!PT LDS RZ, [RZ] ;  /* 0x00000000fffff984 */ /* 0x000fe20000000800 */
[----:B------:R-:W-:Y:S01]  /*2460*/  @!PT LDS RZ, [RZ] ;  /* 0x00000000fffff984 */ /* 0x000fe20000000800 */
[----:B------:R1:W-:Y:S06]  /*2470*/  MEMBAR.ALL.CTA ;  /* 0x0000000000007992 */ /* 0x0003ec0000008000 */
[----:B-1----:R-:W1:Y:S01]  /*2480*/  FENCE.VIEW.ASYNC.S ;  /* 0x00000000000073c6 */ /* 0x002e620000000000 */
[----:B------:R-:W-:-:S04]  /*2490*/  PRMT R2, RZ, 0x654, R2 ;  /* 0x00000654ff027816 */ /* 0x000fc80000000002 */
[----:B-1----:R1:W-:Y:S01]  /*24a0*/  SYNCS.ARRIVE.TRANS64.RED.A1T0 RZ, [R2+URZ], RZ ;  /* 0x000000ff02ff79a7 */ /* 0x0023e200081004ff */
[----:B--2---:R-:W-:-:S13]  /*24b0*/  LOP3.LUT P2, RZ, R6, 0x1, RZ, 0xc0, !PT ;  /* 0x0000000106ff7812 */ /* 0x004fda000784c0ff */
[----:B------:R-:W-:Y:S01]  /*24c0*/  @P2 SHF.R.U32.HI R3, RZ, 0x10, R5 ;  /* 0x00000010ff032819 */ /* 0x000fe20000011605 */
[----:B------:R-:W-:Y:S01]  /*24d0*/  VOTEU.ANY UP0, P2 ;  /* 0x0000000000ff7886 */ /* 0x000fe20001000100 */
[----:B------:R-:W-:Y:S02]  /*24e0*/  @P2 MOV R10, R4 ;  /* 0x00000004000a2202 */ /* 0x000fe40000000f00 */
[----:B------:R-:W-:Y:S02]  /*24f0*/  @P2 R2UR.BROADCAST UR5, R3 ;  /* 0x00000000030522ca */ /* 0x000fe400008e0000 */
[----:B------:R-:W-:-:S11]  /*2500*/  @P2 LOP3.LUT R9, R5, 0xffff, RZ, 0xc0, !PT ;  /* 0x0000ffff05092812 */ /* 0x000fd600078ec0ff */
[----:B------:R-:W-:Y:S01]  /*2510*/  @UP0 UMOV UR36, UR5 ;  /* 0x0000000500240c82 */ /* 0x000fe20008000000 */
[----:B-1----:R-:W-:Y:S05]  /*2520*/  @!P0 BRA `(.L_x_34) ;  /* 0x0000000000b88947 */ /* 0x002fea0003800000 */
[----:B------:R-:W4:Y:S01]  /*2530*/  LDC.64 R4, c[0x0][0xb18] ;  /* 0x0002c600ff047b82 */ /* 0x000f220000000a00 */
[----:B------:R-:W-:-:S07]  /*2540*/  ISETP.NE.AND P3, PT, R44, 0x1, PT ;  /* 0x000000012c00780c */ /* 0x000fce0003f65270 */
[----:B------:R-:W1:Y:S08]  /*2550*/  LDC.64 R6, c[0x0][0xb10] ;  /* 0x0002c400ff067b82 */ /* 0x000e700000000a00 */
[----:B------:R-:W2:Y:S08]  /*2560*/  LDC R16, c[0x0][0xb20] ;  /* 0x0002c800ff107b82 */ /* 0x000eb00000000800 */
[----:B------:R-:W3:Y:S01]  /*2570*/  LDC R17, c[0x0][0xb0c] ;  /* 0x0002c300ff117b82 */ /* 0x000ee20000000800 */
[----:B----4-:R-:W-:Y:S01]  /*2580*/  IMAD.HI.U32 R19, R0, R5, RZ ;  /* 0x0000000500137227 */ /* 0x010fe200078e00ff */
[----:B------:R-:W-:-:S03]  /*2590*/  ISETP.NE.AND P0, PT, R4, 0x1, PT ;  /* 0x000000010400780c */ /* 0x000fc60003f05270 */
[----:B------:R-:W-:-:S03]  /*25a0*/  IMAD.HI.U32 R5, R9, R5, RZ ;  /* 0x0000000509057227 */ /* 0x000fc600078e00ff */
[----:B------:R-:W4:Y:S01]  /*25b0*/  LDC.64 R2, c[0x0][0xb28] ;  /* 0x0002ca00ff027b82 */ /* 0x000f220000000a00 */
[----:B-1----:R-:W-:-:S04]  /*25c0*/  IMAD.HI.U32 R20, R8, R6, RZ ;  /* 0x0000000608147227 */ /* 0x002fc800078e00ff */
[----:B------:R-:W-:Y:S01]  /*25d0*/  IMAD.HI.U32 R21, R10, R6, RZ ;  /* 0x000000060a157227 */ /* 0x000fe200078e00ff */
[----:B------:R-:W-:Y:S02]  /*25e0*/  SHF.R.U32.HI R20, RZ, R7, R20 ;  /* 0x00000007ff147219 */ /* 0x000fe40000011614 */
[-C--:B--2---:R-:W-:Y:S02]  /*25f0*/  SHF.R.U32.HI R19, RZ, R16.reuse, R19 ;  /* 0x00000010ff137219 */ /* 0x084fe40000011613 */
[----:B------:R-:W-:Y:S02]  /*2600*/  SHF.R.U32.HI R5, RZ, R16, R5 ;  /* 0x00000010ff057219 */ /* 0x000fe40000011605 */
[----:B------:R-:W-:Y:S02]  /*2610*/  SEL R19, R0, R19, !P0 ;  /* 0x0000001300137207 */ /* 0x000fe40004000000 */
[----:B------:R-:W-:Y:S02]  /*2620*/  SHF.R.U32.HI R21, RZ, R7, R21 ;  /* 0x00000007ff157219 */ /* 0x000fe40000011615 */
[----:B---3--:R-:W-:-:S02]  /*2630*/  ISETP.NE.AND P1, PT, R17, 0x1, PT ;  /* 0x000000011100780c */ /* 0x008fc40003f25270 */
[----:B------:R-:W-:Y:S02]  /*2640*/  SEL R5, R9, R5, !P0 ;  /* 0x0000000509057207 */ /* 0x000fe40004000000 */
[----:B------:R-:W-:Y:S02]  /*2650*/  SEL R20, R8, R20, !P1 ;  /* 0x0000001408147207 */ /* 0x000fe40004800000 */
[----:B------:R-:W-:Y:S01]  /*2660*/  SEL R21, R10, R21, !P1 ;  /* 0x000000150a157207 */ /* 0x000fe20004800000 */
[----:B----4-:R-:W-:-:S04]  /*2670*/  IMAD.HI.U32 R18, R19, R2, RZ ;  /* 0x0000000213127227 */ /* 0x010fc800078e00ff */
        /* <DEDUP_REMOVED lines=10> */
[----:B------:R-:W-:-:S04]  /*2720*/  @!P0 IMAD.HI.U32 R7, R21, R2, RZ ;  /* 0x0000000215078227 */ /* 0x000fc800078e00ff */
[----:B------:R-:W-:Y:S01]  /*2730*/  IMAD.MOV R2, RZ, RZ, -R6 ;  /* 0x000000ffff027224 */ /* 0x000fe200078e0a06 */
[----:B------:R-:W-:Y:S02]  /*2740*/  @!P0 SHF.R.U32.HI R3, RZ, R3, R7 ;  /* 0x00000003ff038219 */ /* 0x000fe40000011607 */
[----:B------:R-:W-:Y:S01]  /*2750*/  IADD3 R7, PT, PT, -R5, RZ, RZ ;  /* 0x000000ff05077210 */ /* 0x000fe20007ffe1ff */
[----:B------:R-:W-:Y:S01]  /*2760*/  IMAD R2, R44, R2, R5 ;  /* 0x000000022c027224 */ /* 0x000fe200078e0205 */
        /* <DEDUP_REMOVED lines=10> */
.L_x_34:
[----:B------:R-:W1:Y:S02]  /*2810*/  LDCU UR5, c[0x0][0xb30] ;  /* 0x00016600ff0577ac */ /* 0x000e640008000800 */
[----:B-1----:R-:W-:-:S09]  /*2820*/  UISETP.NE.AND UP0, UPT, UR5, 0x1, UPT ;  /* 0x000000010500788c */ /* 0x002fd2000bf05270 */
[----:B------:R-:W-:Y:S05]  /*2830*/  BRA.U UP0, `(.L_x_35) ;  /* 0x0000000100407547 */ /* 0x000fea000b800000 */
[----:B------:R-:W1:Y:S08]  /*2840*/  LDC.64 R4, c[0x0][0xb10] ;  /* 0x0002c400ff047b82 */ /* 0x000e700000000a00 */
[----:B------:R-:W2:Y:S08]  /*2850*/  LDC.64 R2, c[0x0][0xb18] ;  /* 0x0002c600ff027b82 */ /* 0x000eb00000000a00 */
[----:B------:R-:W3:Y:S08]  /*2860*/  LDC R6, c[0x0][0xb20] ;  /* 0x0002c800ff067b82 */ /* 0x000ef00000000800 */
[----:B------:R-:W4:Y:S01]  /*2870*/  LDC R7, c[0x0][0xb0c] ;  /* 0x0002c300ff077b82 */ /* 0x000f220000000800 */
[----:B-1----:R-:W-:-:S05]  /*2880*/  IMAD.HI.U32 R4, R10, R4, RZ ;  /* 0x000000040a047227 */ /* 0x002fca00078e00ff */
[----:B------:R-:W-:Y:S01]  /*2890*/  SHF.R.U32.HI R4, RZ, R5, R4 ;  /* 0x00000005ff047219 */ /* 0x000fe20000011604 */
[----:B--2---:R-:W-:Y:S01]  /*28a0*/  IMAD.HI.U32 R3, R9, R3, RZ ;  /* 0x0000000309037227 */ /* 0x004fe200078e00ff */
[----:B------:R-:W-:-:S04]  /*28b0*/  ISETP.NE.AND P0, PT, R2, 0x1, PT ;  /* 0x000000010200780c */ /* 0x000fc80003f05270 */
[----:B---3--:R-:W-:-:S04]  /*28c0*/  SHF.R.U32.HI R3, RZ, R6, R3 ;  /* 0x00000006ff037219 */ /* 0x008fc80000011603 */
[----:B------:R-:W-:Y:S02]  /*28d0*/  SEL R3, R9, R3, !P0 ;  /* 0x0000000309037207 */ /* 0x000fe40004000000 */
[----:B----4-:R-:W-:-:S04]  /*28e0*/  ISETP.NE.AND P1, PT, R7, 0x1, PT ;  /* 0x000000010700780c */ /* 0x010fc80003f25270 */
[----:B------:R-:W-:-:S05]  /*28f0*/  SEL R4, R10, R4, !P1 ;  /* 0x000000040a047207 */ /* 0x000fca0004800000 */
[----:B------:R-:W-:Y:S02]  /*2900*/  IMAD.IADD R5, R3, 0x1, -R4 ;  /* 0x0000000103057824 */ /* 0x000fe400078e0a04 */
[----:B------:R-:W-:Y:S02]  /*2910*/  IMAD.IADD R3, R4, 0x1, -R3 ;  /* 0x0000000104037824 */ /* 0x000fe400078e0a03 */
[----:B------:R-:W-:Y:S02]  /*2920*/  IMAD R10, R5, R7, R10 ;  /* 0x00000007050a7224 */ /* 0x000fe400078e020a */
[----:B------:R-:W-:-:S07]  /*2930*/  IMAD R9, R3, R2, R9 ;  /* 0x0000000203097224 */ /* 0x000fce00078e0209 */
.L_x_35:
[----:B------:R-:W-:Y:S01]  /*2940*/  VIADD R14, R14, 0x1 ;  /* 0x000000010e0e7836 */ /* 0x000fe20000000000 */
[----:B------:R-:W-:Y:S01]  /*2950*/  PLOP3.LUT P1, PT, PT, PT, PT, 0x80, 0x8 ;  /* 0x000000000008781c */ /* 0x000fe20003f2f070 */
[----:B------:R-:W-:Y:S02]  /*2960*/  IMAD.IADD R77, R10, 0x1, R75 ;  /* 0x000000010a4d7824 */ /* 0x000fe400078e024b */
[----:B------:R-:W-:Y:S01]  /*2970*/  IMAD.IADD R76, R9, 0x1, R74 ;  /* 0x00000001094c7824 */ /* 0x000fe200078e024a */
[----:B------:R-:W-:-:S04]  /*2980*/  ISETP.NE.AND P0, PT, R14, 0x2, PT ;  /* 0x000000020e00780c */ /* 0x000fc80003f05270 */
[----:B------:R-:W-:Y:S02]  /*2990*/  SEL R2, RZ, 0x1, P0 ;  /* 0x00000001ff027807 */ /* 0x000fe40000000000 */
[----:B------:R-:W-:Y:S02]  /*29a0*/  SEL R14, R14, RZ, P0 ;  /* 0x000000ff0e0e7207 */ /* 0x000fe40000000000 */
[----:B------:R-:W-:Y:S01]  /*29b0*/  LOP3.LUT R13, R13, R2, RZ, 0x3c, !PT ;  /* 0x000000020d0d7212 */ /* 0x000fe200078e3cff */
[----:B------:R-:W-:Y:S06]  /*29c0*/  @P2 BRA `(.L_x_36) ;  /* 0xfffffff000982947 */ /* 0x000fec000383ffff */
[----:B------:R-:W-:Y:S01]  /*29d0*/  UIADD3 UR4, UPT, UPT, UR4, 0x1e0, URZ ;  /* 0x000001e004047890 */ /* 0x000fe2000fffe0ff */
[----:B------:R-:W-:-:S03]  /*29e0*/  SHF.L.U32 R2, R15, 0x1f, RZ ;  /* 0x0000001f0f027819 */ /* 0x000fc600000006ff */
[----:B------:R-:W-:-:S09]  /*29f0*/  ULEA UR5, UR13, UR4, 0x3 ;  /* 0x000000040d057291 */ /* 0x000fd2000f8e18ff */
[----:B------:R-:W1:Y:S02]  /*2a00*/  SYNCS.PHASECHK.TRANS64.TRYWAIT P0, [UR5], R2 ;  /* 0x00000002ff0075a7 */ /* 0x000e640008001105 */
[----:B-1----:R-:W-:Y:S05]  /*2a10*/  @!P0 BRA `(.L_x_37) ;  /* 0x0000006000cc8947 */ /* 0x002fea0003800000 */
.L_x_166:
[----:B------:R-:W-:-:S04]  /*2a20*/  UIADD3 UR6, UPT, UPT, UR13, 0x1, URZ ;  /* 0x000000010d067890 */ /* 0x000fc8000fffe0ff */
[----:B------:R-:W-:-:S04]  /*2a30*/  UISETP.NE.AND UP0, UPT, UR6, 0x3c, UPT ;  /* 0x0000003c0600788c */ /* 0x000fc8000bf05270 */
[----:B------:R-:W-:Y:S02]  /*2a40*/  USEL UR7, URZ, 0x1, UP0 ;  /* 0x00000001ff077887 */ /* 0x000fe40008000000 */
[----:B------:R-:W-:-:S04]  /*2a50*/  USEL UR6, UR6, URZ, UP0 ;  /* 0x000000ff06067287 */ /* 0x000fc80008000000 */
[----:B------:R-:W-:Y:S01]  /*2a60*/  ULEA UR5, UR6, UR4, 0x3 ;  /* 0x0000000406057291 */ /* 0x000fe2000f8e18ff */
[----:B-1----:R-:W-:-:S04]  /*2a70*/  LOP3.LUT R2, R15, UR7, RZ, 0x3c, !PT ;  /* 0x000000070f027c12 */ /* 0x002fc8000f8e3cff */
[----:B------:R-:W-:-:S04]  /*2a80*/  SHF.L.U32 R3, R2, 0x1f, RZ ;  /* 0x0000001f02037819 */ /* 0x000fc800000006ff */
[----:B------:R-:W1:Y:S02]  /*2a90*/  SYNCS.PHASECHK.TRANS64.TRYWAIT P0, [UR5], R3 ;  /* 0x00000003ff0075a7 */ /* 0x000e640008001105 */
[----:B-1----:R-:W-:Y:S05]  /*2aa0*/  @!P0 BRA `(.L_x_38) ;  /* 0x0000006000c08947 */ /* 0x002fea0003800000 */
.L_x_168:
[----:B------:R-:W-:-:S04]  /*2ab0*/  UIADD3 UR6, UPT, UPT, UR6, 0x1, URZ ;  /* 0x0000000106067890 */ /* 0x000fc8000fffe0ff */
[----:B------:R-:W-:-:S04]  /*2ac0*/  UISETP.NE.AND UP0, UPT, UR6, 0x3c, UPT ;  /* 0x0000003c0600788c */ /* 0x000fc8000bf05270 */
[----:B------:R-:W-:Y:S02]  /*2ad0*/  USEL UR7, URZ, 0x1, UP0 ;  /* 0x00000001ff077887 */ /* 0x000fe40008000000 */
[----:B------:R-:W-:-:S04]  /*2ae0*/  USEL UR6, UR6, URZ, UP0 ;  /* 0x000000ff06067287 */ /* 0x000fc80008000000 */
[----:B------:R-:W-:Y:S01]  /*2af0*/  ULEA UR5, UR6, UR4, 0x3 ;  /* 0x0000000406057291 */ /* 0x000fe2000f8e18ff */
[----:B------:R-:W-:-:S04]  /*2b00*/  LOP3.LUT R2, R2, UR7, RZ, 0x3c, !PT ;  /* 0x0000000702027c12 */ /* 0x000fc8000f8e3cff */
[----:B-1----:R-:W-:-:S04]  /*2b10*/  SHF.L.U32 R3, R2, 0x1f, RZ ;  /* 0x0000001f02037819 */ /* 0x002fc800000006ff */
[----:B------:R-:W1:Y:S02]  /*2b20*/  SYNCS.PHASECHK.TRANS64.TRYWAIT P0, [UR5], R3 ;  /* 0x00000003ff0075a7 */ /* 0x000e640008001105 */
[----:B-1----:R-:W-:Y:S05]  /*2b30*/  @!P0 BRA `(.L_x_39) ;  /* 0x0000006000b48947 */ /* 0x002fea0003800000 */
.L_x_170:
        /* <DEDUP_REMOVED lines=9> */
.L_x_172:
        /* <DEDUP_REMOVED lines=9> */
.L_x_174:
        /* <DEDUP_REMOVED lines=9> */
.L_x_176:
        /* <DEDUP_REMOVED lines=9> */
.L_x_178:
        /* <DEDUP_REMOVED lines=9> */
.L_x_180:
        /* <DEDUP_REMOVED lines=9> */
.L_x_182:
        /* <DEDUP_REMOVED lines=9> */
.L_x_184:
        /* <DEDUP_REMOVED lines=9> */
.L_x_186:
        /* <DEDUP_REMOVED lines=9> */
.L_x_188:
        /* <DEDUP_REMOVED lines=9> */
.L_x_190:
        /* <DEDUP_REMOVED lines=9> */
.L_x_192:
        /* <DEDUP_REMOVED lines=9> */
.L_x_194:
        /* <DEDUP_REMOVED lines=9> */
.L_x_196:
        /* <DEDUP_REMOVED lines=9> */
.L_x_198:
        /* <DEDUP_REMOVED lines=9> */
.L_x_200:
        /* <DEDUP_REMOVED lines=9> */
.L_x_202:
        /* <DEDUP_REMOVED lines=9> */
.L_x_204:
        /* <DEDUP_REMOVED lines=9> */
.L_x_206:
        /* <DEDUP_REMOVED lines=9> */
.L_x_208:
        /* <DEDUP_REMOVED lines=9> */
.L_x_210:
        /* <DEDUP_REMOVED lines=9> */
.L_x_212:
        /* <DEDUP_REMOVED lines=9> */
.L_x_214:
        /* <DEDUP_REMOVED lines=9> */
.L_x_216:
        /* <DEDUP_REMOVED lines=9> */
.L_x_218:
        /* <DEDUP_REMOVED lines=9> */
.L_x_220:
        /* <DEDUP_REMOVED lines=9> */
.L_x_222:
        /* <DEDUP_REMOVED lines=9> */
.L_x_224:
        /* <DEDUP_REMOVED lines=9> */
.L_x_226:
        /* <DEDUP_REMOVED lines=9> */
.L_x_228:
        /* <DEDUP_REMOVED lines=9> */
.L_x_230:
        /* <DEDUP_REMOVED lines=9> */
.L_x_232:
        /* <DEDUP_REMOVED lines=9> */
.L_x_234:
        /* <DEDUP_REMOVED lines=9> */
.L_x_236:
        /* <DEDUP_REMOVED lines=9> */
.L_x_238:
        /* <DEDUP_REMOVED lines=9> */
.L_x_240:
        /* <DEDUP_REMOVED lines=9> */
.L_x_242:
        /* <DEDUP_REMOVED lines=9> */
.L_x_244:
        /* <DEDUP_REMOVED lines=9> */
.L_x_246:
        /* <DEDUP_REMOVED lines=9> */
.L_x_248:
        /* <DEDUP_REMOVED lines=9> */
.L_x_250:
        /* <DEDUP_REMOVED lines=9> */
.L_x_252:
        /* <DEDUP_REMOVED lines=9> */
.L_x_254:
        /* <DEDUP_REMOVED lines=9> */
.L_x_256:
        /* <DEDUP_REMOVED lines=9> */
.L_x_258:
        /* <DEDUP_REMOVED lines=9> */
.L_x_260:
        /* <DEDUP_REMOVED lines=9> */
.L_x_262:
        /* <DEDUP_REMOVED lines=9> */
.L_x_264:
        /* <DEDUP_REMOVED lines=9> */
.L_x_266:
        /* <DEDUP_REMOVED lines=9> */
.L_x_268:
        /* <DEDUP_REMOVED lines=9> */
.L_x_270:
        /* <DEDUP_REMOVED lines=9> */
.L_x_272:
        /* <DEDUP_REMOVED lines=9> */
.L_x_274:
        /* <DEDUP_REMOVED lines=9> */
.L_x_276:
        /* <DEDUP_REMOVED lines=9> */
.L_x_278:
        /* <DEDUP_REMOVED lines=9> */
.L_x_280:
        /* <DEDUP_REMOVED lines=9> */
.L_x_282:
[----:B------:R-:W-:-:S04]  /*4ac0*/  UIADD3 UR6, UPT, UPT, UR6, 0x1, URZ ;  /* 0x0000000106067890 */ /* 0x000fc8000fffe0ff */
[----:B------:R-:W-:-:S04]  /*4ad0*/  UISETP.NE.AND UP0, UPT, UR6, 0x3c, UPT ;  /* 0x0000003c0600788c */ /* 0x000fc8000bf05270 */
[----:B------:R-:W-:Y:S02]  /*4ae0*/  USEL UR5, URZ, 0x1, UP0 ;  /* 0x00000001ff057887 */ /* 0x000fe40008000000 */
[----:B------:R-:W-:-:S04]  /*4af0*/  USEL UR6, UR6, URZ, UP0 ;  /* 0x000000ff06067287 */ /* 0x000fc80008000000 */
[----:B------:R-:W-:Y:S01]  /*4b00*/  ULEA UR6, UR6, UR4, 0x3 ;  /* 0x0000000406067291 */ /* 0x000fe2000f8e18ff */
[----:B------:R-:W-:-:S04]  /*4b10*/  LOP3.LUT R2, R2, UR5, RZ, 0x3c, !PT ;  /* 0x0000000502027c12 */ /* 0x000fc8000f8e3cff */
[----:B------:R-:W-:Y:S01]  /*4b20*/  SHF.L.U32 R2, R2, 0x1f, RZ ;  /* 0x0000001f02027819 */ /* 0x000fe200000006ff */
[----:B-1--4-:R-:W-:-:S07]  /*4b30*/  IMAD.U32 R0, RZ, RZ, UR6 ;  /* 0x00000006ff007e24 */ /* 0x012fce000f8e00ff */
.L_x_96:
[----:B-1----:R1:W2:Y:S02]  /*4b40*/  SYNCS.PHASECHK.TRANS64.TRYWAIT P0, [R0+URZ], R2 ;  /* 0x00000002000075a7 */ /* 0x0022a400080011ff */
[----:B--2---:R-:W-:Y:S05]  /*4b50*/  @!P0 NANOSLEEP.SYNCS 0x989680 ;  /* 0x009896800000895d */ /* 0x004fea0003900000 */
[----:B------:R-:W2:Y:S02]  /*4b60*/  @!P0 SYNCS.PHASECHK.TRANS64 P0, [R0+URZ], R2 ;  /* 0x00000002000085a7 */ /* 0x000ea400080010ff */
[----:B--2---:R-:W-:Y:S05]  /*4b70*/  @P0 EXIT ;  /* 0x000000000000094d */ /* 0x004fea0003800000 */
[----:B------:R-:W-:Y:S05]  /*4b80*/  BRA `(.L_x_96) ;  /* 0xfffffffc00ec7947 */ /* 0x000fea000383ffff */
.L_x_18:
[----:B------:R-:W-:-:S04]  /*4b90*/  UISETP.NE.AND UP1, UPT, UR37, URZ, UPT ;  /* 0x000000ff2500728c */ /* 0x000fc8000bf25270 */
[----:B------:R-:W-:-:S09]  /*4ba0*/  UISETP.NE.OR UP1, UPT, UR8, 0x1, UP1 ;  /* 0x000000010800788c */ /* 0x000fd20008f25670 */
[----:B------:R-:W-:Y:S05]  /*4bb0*/  BRA.U UP1, `(.L_x_97) ;  /* 0x0000000501487547 */ /* 0x000fea000b800000 */
[----:B------:R-:W-:Y:S01]  /*4bc0*/  ISETP.NE.AND P2, PT, R2, RZ, PT ;  /* 0x000000ff0200720c */ /* 0x000fe20003f45270 */
[----:B------:R-:W-:Y:S01]  /*4bd0*/  IMAD.MOV.U32 R12, RZ, RZ, 0x1 ;  /* 0x00000001ff0c7424 */ /* 0x000fe200078e00ff */
[----:B------:R-:W-:Y:S02]  /*4be0*/  CS2R R10, SRZ ;  /* 0x00000000000a7805 */ /* 0x000fe4000001ff00 */
[----:B------:R-:W-:Y:S01]  /*4bf0*/  CS2R R8, SRZ ;  /* 0x0000000000087805 */ /* 0x000fe2000001ff00 */
[----:B------:R-:W-:Y:S01]  /*4c00*/  UMOV UR4, 0x400 ;  /* 0x0000040000047882 */ /* 0x000fe20000000000 */
[----:B------:R-:W-:Y:S01]  /*4c10*/  UMOV UR6, URZ ;  /* 0x000000ff00067c82 */ /* 0x000fe20008000000 */
[----:B------:R-:W-:-:S12]  /*4c20*/  ULEA UR37, UR37, UR4, 0x18 ;  /* 0x0000000425257291 */ /* 0x000fd8000f8ec0ff */
.L_x_101:
[----:B------:R-:W-:Y:S02]  /*4c30*/  LEA R0, R8, UR37, 0x3 ;  /* 0x0000002508007c11 */ /* 0x000fe4000f8e18ff */
[----:B------:R-:W-:-:S03]  /*4c40*/  SHF.L.U32 R4, R9, 0x1f, RZ ;  /* 0x0000001f09047819 */ /* 0x000fc600000006ff */
[----:B------:R-:W-:Y:S01]  /*4c50*/  VIADD R5, R0, 0x460 ;  /* 0x0000046000057836 */ /* 0x000fe20000000000 */
[----:B------:R-:W1:Y:S02]  /*4c60*/  SYNCS.PHASECHK.TRANS64.TRYWAIT P0, [R0+URZ+0x450], R4 ;  /* 0x00045004000075a7 */ /* 0x000e6400080011ff */
[----:B-1----:R-:W-:Y:S05]  /*4c70*/  @!P0 BRA `(.L_x_98) ;  /* 0x0000005400bc8947 */ /* 0x002fea0003800000 */
.L_x_283:
[----:B------:R-:W-:Y:S01]  /*4c80*/  ULEA UR5, UR6, UR37, 0x3 ;  /* 0x0000002506057291 */ /* 0x000fe2000f8e18ff */
[----:B-1----:R-:W-:Y:S01]  /*4c90*/  PRMT R0, RZ, 0x654, R5 ;  /* 0x00000654ff007816 */ /* 0x002fe20000000005 */
[----:B------:R-:W-:Y:S01]  /*4ca0*/  @!P2 IMAD.MOV.U32 R4, RZ, RZ, 0x10 ;  /* 0x00000010ff04a424 */ /* 0x000fe200078e00ff */
[----:B------:R-:W-:Y:S01]  /*4cb0*/  SHF.L.U32 R5, R12, 0x1f, RZ ;  /* 0x0000001f0c057819 */ /* 0x000fe200000006ff */
[----:B------:R-:W-:Y:S01]  /*4cc0*/  UIADD3 UR4, UPT, UPT, UR5, 0x3f0, URZ ;  /* 0x000003f005047890 */ /* 0x000fe2000fffe0ff */
[----:B------:R1:W-:Y:S05]  /*4cd0*/  SYNCS.ARRIVE.TRANS64.RED.A1T0 RZ, [R0+URZ], RZ ;  /* 0x000000ff00ff79a7 */ /* 0x0003ea00081004ff */
[----:B------:R-:W-:Y:S01]  /*4ce0*/  IMAD.U32 R6, RZ, RZ, UR4 ;  /* 0x00000004ff067e24 */ /* 0x000fe2000f8e00ff */
[----:B------:R-:W2:Y:S04]  /*4cf0*/  SYNCS.PHASECHK.TRANS64.TRYWAIT P0, [UR5+0x400], R5 ;  /* 0x00040005ff0075a7 */ /* 0x000ea80008001105 */
[----:B------:R-:W-:Y:S01]  /*4d00*/  PRMT R6, R2, 0x654, R6 ;  /* 0x0000065402067816 */ /* 0x000fe20000000006 */
[----:B-12---:R-:W-:Y:S06]  /*4d10*/  @!P0 BRA `(.L_x_99) ;  /* 0x0000005400a88947 */ /* 0x006fec0003800000 */
.L_x_285:
[----:B------:R-:W-:Y:S01]  /*4d20*/  ULEA UR4, UR6, UR37, 0x4 ;  /* 0x0000002506047291 */ /* 0x000fe2000f8e20ff */
[----:B------:R-:W-:Y:S01]  /*4d30*/  SEL R3, R6, R3, !P2 ;  /* 0x0000000306037207 */ /* 0x000fe20005000000 */
[----:B------:R-:W-:Y:S01]  /*4d40*/  UIADD3 UR5, UPT, UPT, UR5, 0x3f0, URZ ;  /* 0x000003f005057890 */ /* 0x000fe2000fffe0ff */
[----:B-1----:R-:W-:Y:S01]  /*4d50*/  LEA R0, R11, UR37, 0x3 ;  /* 0x000000250b007c11 */ /* 0x002fe2000f8e18ff */
[----:B------:R-:W-:Y:S01]  /*4d60*/  UIADD3 UR4, UPT, UPT, UR4, 0x480, URZ ;  /* 0x0000048004047890 */ /* 0x000fe2000fffe0ff */
[----:B------:R1:W-:Y:S01]  /*4d70*/  @!P2 SYNCS.ARRIVE.TRANS64.RED RZ, [R3+URZ], R4 ;  /* 0x0000000403ffa9a7 */ /* 0x0003e200080004ff */
[----:B------:R-:W-:Y:S01]  /*4d80*/  UIADD3 UR6, UPT, UPT, UR6, 0x1, URZ ;  /* 0x0000000106067890 */ /* 0x000fe2000fffe0ff */
[----:B------:R-:W-:-:S03]  /*4d90*/  VIADD R8, R8, 0x1 ;  /* 0x0000000108087836 */ /* 0x000fc60000000000 */
[----:B------:R-:W-:Y:S02]  /*4da0*/  UISETP.NE.AND UP0, UPT, UR6, 0x2, UPT ;  /* 0x000000020600788c */ /* 0x000fe4000bf05270 */
[----:B------:R-:W-:Y:S01]  /*4db0*/  ISETP.NE.AND P0, PT, R8, 0x2, PT ;  /* 0x000000020800780c */ /* 0x000fe20003f05270 */
[----:B------:R-:W-:Y:S06]  /*4dc0*/  UGETNEXTWORKID.BROADCAST [UR4], [UR5] ;  /* 0x00000000040073ca */ /* 0x000fec0008000100 */
[----:B------:R-:W-:Y:S02]  /*4dd0*/  USEL UR4, URZ, 0x1, UP0 ;  /* 0x00000001ff047887 */ /* 0x000fe40008000000 */
[----:B------:R-:W-:-:S04]  /*4de0*/  USEL UR6, UR6, URZ, UP0 ;  /* 0x000000ff06067287 */ /* 0x000fc80008000000 */
[----:B------:R-:W-:Y:S02]  /*4df0*/  LOP3.LUT R12, R12, UR4, RZ, 0x3c, !PT ;  /* 0x000000040c0c7c12 */ /* 0x000fe4000f8e3cff */
[----:B-1----:R-:W-:-:S04]  /*4e00*/  SHF.L.U32 R4, R10, 0x1f, RZ ;  /* 0x0000001f0a047819 */ /* 0x002fc800000006ff */
[----:B------:R-:W1:Y:S02]  /*4e10*/  SYNCS.PHASECHK.TRANS64.TRYWAIT P1, [R0+URZ+0x3f0], R4 ;  /* 0x0003f004000075a7 */ /* 0x000e6400080211ff */
[----:B-1----:R-:W-:Y:S05]  /*4e20*/  @!P1 BRA `(.L_x_100) ;  /* 0x00000054007c9947 */ /* 0x002fea0003800000 */
.L_x_286:
[C---:B-1----:R-:W-:Y:S01]  /*4e30*/  LEA R4, R11.reuse, UR37, 0x4 ;  /* 0x000000250b047c11 */ /* 0x042fe2000f8e20ff */
[----:B------:R-:W-:Y:S01]  /*4e40*/  VIADD R0, R0, 0x400 ;  /* 0x0000040000007836 */ /* 0x000fe20000000000 */
[----:B------:R-:W-:Y:S01]  /*4e50*/  SEL R8, R8, RZ, P0 ;  /* 0x000000ff08087207 */ /* 0x000fe20000000000 */
[----:B------:R-:W-:-:S03]  /*4e60*/  VIADD R11, R11, 0x1 ;  /* 0x000000010b0b7836 */ /* 0x000fc60000000000 */
[----:B------:R-:W1:Y:S01]  /*4e70*/  LDS.128 R4, [R4+0x480] ;  /* 0x0004800004047984 */ /* 0x000e620000000c00 */
[----:B------:R-:W-:Y:S02]  /*4e80*/  PRMT R0, RZ, 0x654, R0 ;  /* 0x00000654ff007816 */ /* 0x000fe40000000000 */
[C---:B------:R-:W-:Y:S01]  /*4e90*/  ISETP.NE.AND P1, PT, R11.reuse, 0x2, PT ;  /* 0x000000020b00780c */ /* 0x040fe20003f25270 */
[----:B------:R-:W-:Y:S01]  /*4ea0*/  @!PT LDS RZ, [RZ] ;  /* 0x00000000fffff984 */ /* 0x000fe20000000800 */
[----:B------:R-:W-:Y:S01]  /*4eb0*/  @!PT LDS RZ, [RZ] ;  /* 0x00000000fffff984 */ /* 0x000fe20000000800 */
[----:B------:R-:W-:Y:S01]  /*4ec0*/  @!PT LDS RZ, [RZ] ;  /* 0x00000000fffff984 */ /* 0x000fe20000000800 */
[----:B------:R-:W-:Y:S01]  /*4ed0*/  @!PT LDS RZ, [RZ] ;  /* 0x00000000fffff984 */ /* 0x000fe20000000800 */
[----:B------:R2:W-:Y:S06]  /*4ee0*/  MEMBAR.ALL.CTA ;  /* 0x0000000000007992 */ /* 0x0005ec0000008000 */
[----:B--2---:R-:W2:Y:S01]  /*4ef0*/  FENCE.VIEW.ASYNC.S ;  /* 0x00000000000073c6 */ /* 0x004ea20000000000 */
[----:B------:R-:W-:Y:S01]  /*4f00*/  SEL R11, R11, RZ, P1 ;  /* 0x000000ff0b0b7207 */ /* 0x000fe20000800000 */
[----:B--2---:R2:W-:Y:S01]  /*4f10*/  SYNCS.ARRIVE.TRANS64.RED.A1T0 RZ, [R0+URZ], RZ ;  /* 0x000000ff00ff79a7 */ /* 0x0045e200081004ff */
[----:B-1----:R-:W-:-:S02]  /*4f20*/  LOP3.LUT P3, RZ, R6, 0x1, RZ, 0xc0, !PT ;  /* 0x0000000106ff7812 */ /* 0x002fc4000786c0ff */
[----:B------:R-:W-:-:S04]  /*4f30*/  SEL R4, RZ, 0x1, P1 ;  /* 0x00000001ff047807 */ /* 0x000fc80000800000 */
[----:B------:R-:W-:Y:S02]  /*4f40*/  LOP3.LUT R10, R10, R4, RZ, 0x3c, !PT ;  /* 0x000000040a0a7212 */ /* 0x000fe400078e3cff */
[----:B--2---:R-:W-:-:S04]  /*4f50*/  SEL R0, RZ, 0x1, P0 ;  /* 0x00000001ff007807 */ /* 0x004fc80000000000 */
[----:B------:R-:W-:Y:S01]  /*4f60*/  LOP3.LUT R9, R9, R0, RZ, 0x3c, !PT ;  /* 0x0000000009097212 */ /* 0x000fe200078e3cff */
[----:B------:R-:W-:Y:S06]  /*4f70*/  @P3 BRA `(.L_x_101) ;  /* 0xfffffffc002c3947 */ /* 0x000fec000383ffff */
[----:B------:R-:W-:Y:S01]  /*4f80*/  ULEA UR5, UR6, UR37, 0x3 ;  /* 0x0000002506057291 */ /* 0x000fe2000f8e18ff */
[----:B------:R-:W-:-:S08]  /*4f90*/  SHF.L.U32 R2, R12, 0x1f, RZ ;  /* 0x0000001f0c027819 */ /* 0x000fd000000006ff */
[----:B------:R-:W1:Y:S02]  /*4fa0*/  SYNCS.PHASECHK.TRANS64 P0, [UR5+0x400], R2 ;  /* 0x00040002ff0075a7 */ /* 0x000e640008001005 */
[----:B-1----:R-:W-:Y:S05]  /*4fb0*/  @P0 BRA `(.L_x_102) ;  /* 0x0000000000080947 */ /* 0x002fea0003800000 */
[----:B------:R-:W1:Y:S02]  /*4fc0*/  SYNCS.PHASECHK.TRANS64.TRYWAIT P0, [UR5+0x400], R2 ;  /* 0x00040002ff0075a7 */ /* 0x000e640008001105 */
[----:B-1----:R-:W-:Y:S05]  /*4fd0*/  @!P0 BRA `(.L_x_103) ;  /* 0x0000005400248947 */ /* 0x002fea0003800000 */
.L_x_102:
[----:B------:R-:W-:-:S04]  /*4fe0*/  UIADD3 UR4, UPT, UPT, UR6, 0x1, URZ ;  /* 0x0000000106047890 */ /* 0x000fc8000fffe0ff */
[----:B------:R-:W-:-:S04]  /*4ff0*/  UISETP.NE.AND UP0, UPT, UR4, 0x2, UPT ;  /* 0x000000020400788c */ /* 0x000fc8000bf05270 */
[----:B------:R-:W-:Y:S02]  /*5000*/  USEL UR7, URZ, 0x1, UP0 ;  /* 0x00000001ff077887 */ /* 0x000fe40008000000 */
[----:B------:R-:W-:-:S04]  /*5010*/  USEL UR4, UR4, URZ, UP0 ;  /* 0x000000ff04047287 */ /* 0x000fc80008000000 */
[----:B------:R-:W-:Y:S01]  /*5020*/  ULEA UR4, UR4, UR37, 0x3 ;  /* 0x0000002504047291 */ /* 0x000fe2000f8e18ff */
[----:B-1----:R-:W-:-:S04]  /*5030*/  LOP3.LUT R2, R12, UR7, RZ, 0x3c, !PT ;  /* 0x000000070c027c12 */ /* 0x002fc8000f8e3cff */
[----:B------:R-:W-:-:S04]  /*5040*/  SHF.L.U32 R0, R2, 0x1f, RZ ;  /* 0x0000001f02007819 */ /* 0x000fc800000006ff */
[----:B------:R-:W1:Y:S02]  /*5050*/  SYNCS.PHASECHK.TRANS64 P0, [UR4+0x400], R0 ;  /* 0x00040000ff0075a7 */ /* 0x000e640008001004 */
[----:B-1----:R-:W-:Y:S05]  /*5060*/  @P0 EXIT ;  /* 0x000000000000094d */ /* 0x002fea0003800000 */
[----:B------:R-:W-:Y:S02]  /*5070*/  SHF.L.U32 R2, R2, 0x1f, RZ ;  /* 0x0000001f02027819 */ /* 0x000fe400000006ff */
[----:B------:R-:W-:-:S07]  /*5080*/  MOV R0, UR4 ;  /* 0x0000000400007c02 */ /* 0x000fce0008000f00 */
.L_x_104:
[----:B-1----:R1:W2:Y:S02]  /*5090*/  SYNCS.PHASECHK.TRANS64.TRYWAIT P0, [R0+URZ+0x400], R2 ;  /* 0x00040002000075a7 */ /* 0x0022a400080011ff */
[----:B--2---:R-:W-:Y:S05]  /*50a0*/  @!P0 NANOSLEEP.SYNCS 0x989680 ;  /* 0x009896800000895d */ /* 0x004fea0003900000 */
[----:B------:R-:W2:Y:S02]  /*50b0*/  @!P0 SYNCS.PHASECHK.TRANS64 P0, [R0+URZ+0x400], R2 ;  /* 0x00040002000085a7 */ /* 0x000ea400080010ff */
[----:B--2---:R-:W-:Y:S05]  /*50c0*/  @P0 EXIT ;  /* 0x000000000000094d */ /* 0x004fea0003800000 */
[----:B------:R-:W-:Y:S05]  /*50d0*/  BRA `(.L_x_104) ;  /* 0xfffffffc00ec7947 */ /* 0x000fea000383ffff */
.L_x_97:
[----:B------:R-:W-:-:S09]  /*50e0*/  UISETP.NE.AND UP1, UPT, UR8, URZ, UPT ;  /* 0x000000ff0800728c */ /* 0x000fd2000bf25270 */
[----:B------:R-:W-:Y:S05]  /*50f0*/  BRA.U UP1, `(.L_x_105) ;  /* 0x0000000d01747547 */ /* 0x000fea000b800000 */
[----:B------:R-:W-:Y:S01]  /*5100*/  UMOV UR4, 0x40 ;  /* 0x0000004000047882 */ /* 0x000fe20000000000 */
[----:B------:R-:W-:Y:S01]  /*5110*/  NOP ;  /* 0x0000000000007918 */ /* 0x000fe20000000000 */
[----:B------:R-:W-:Y:S01]  /*5120*/  ULEA UR4, UR37, UR4, 0x18 ;  /* 0x0000000425047291 */ /* 0x000fe2000f8ec0ff */
[----:B------:R-:W-:Y:S02]  /*5130*/  UMOV UR5, 0x400 ;  /* 0x0000040000057882 */ /* 0x000fe40000000000 */
[----:B------:R-:W-:-:S06]  /*5140*/  ULEA UR37, UR37, UR5, 0x18 ;  /* 0x0000000525257291 */ /* 0x000fcc000f8ec0ff */
[----:B------:R-:W1:Y:S02]  /*5150*/  LDS.U8 R0, [UR4+0x1c] ;  /* 0x00001c04ff007984 */ /* 0x000e640008000000 */
[----:B-1----:R-:W-:-:S13]  /*5160*/  ISETP.NE.AND P0, PT, R0, RZ, PT ;  /* 0x000000ff0000720c */ /* 0x002fda0003f05270 */
[----:B------:R-:W-:Y:S05]  /*5170*/  @P0 BRA `(.L_x_106) ;  /* 0x0000000000580947 */ /* 0x000fea0003800000 */
[----:B------:R-:W-:-:S13]  /*5180*/  ELECT P0, URZ, PT ;  /* 0x0000000000ff782f */ /* 0x000fda0003800000 */
[----:B------:R-:W-:Y:S05]  /*5190*/  @!P0 BRA `(.L_x_107) ;  /* 0x0000000000608947 */ /* 0x000fea0003800000 */
[----:B------:R-:W-:Y:S01]  /*51a0*/  UMOV UR5, 0x10 ;  /* 0x0000001000057882 */ /* 0x000fe20000000000 */
[----:B------:R-:W-:Y:S01]  /*51b0*/  HFMA2 R0, -RZ, RZ, 0, 5.9604644775390625e-08 ;  /* 0x00000001ff007431 */ /* 0x000fe200000001ff */
[----:B------:R-:W-:-:S03]  /*51c0*/  MOV R2, 0xffff ;  /* 0x0000ffff00027802 */ /* 0x000fc60000000f00 */
[----:B------:R-:W-:Y:S04]  /*51d0*/  DEPBAR.LE SB1, 0x36 ;  /* 0x00009d800000791a */ /* 0x000fe80000000000 */
[----:B------:R-:W1:Y:S02]  /*51e0*/  UTCATOMSWS.FIND_AND_SET.ALIGN UP0, UR5, UR5 ;  /* 0x00000005000575e3 */ /* 0x000e640008000800 */
[----:B-1----:R-:W-:Y:S01]  /*51f0*/  MOV R3, UR5 ;  /* 0x0000000500037c02 */ /* 0x002fe20008000f00 */
[----:B------:R-:W-:Y:S06]  /*5200*/  BRA.U UP0, `(.L_x_108) ;  /* 0x0000000100187547 */ /* 0x000fec000b800000 */
.L_x_109:
[----:B------:R-:W-:Y:S05]  /*5210*/  NANOSLEEP 0x64 ;  /* 0x000000640000795d */ /* 0x000fea0003800000 */
[----:B------:R-:W-:-:S05]  /*5220*/  UMOV UR5, 0x10 ;  /* 0x0000001000057882 */ /* 0x000fca0000000000 */
[----:B------:R-:W-:Y:S04]  /*5230*/  DEPBAR.LE SB1, 0x36 ;  /* 0x00009d800000791a */ /* 0x000fe80000000000 */
[----:B------:R-:W1:Y:S02]  /*5240*/  UTCATOMSWS.FIND_AND_SET.ALIGN UP0, UR5, UR5 ;  /* 0x00000005000575e3 */ /* 0x000e640008000800 */
[----:B-1----:R-:W-:Y:S01]  /*5250*/  MOV R3, UR5 ;  /* 0x0000000500037c02 */ /* 0x002fe20008000f00 */
[----:B------:R-:W-:Y:S05]  /*5260*/  BRA.U !UP0, `(.L_x_109) ;  /* 0xfffffffd08e87547 */ /* 0x000fea000b83ffff */
.L_x_108:
[-C--:B------:R-:W-:Y:S02]  /*5270*/  SHF.L.U32 R2, R2, R3.reuse, RZ ;  /* 0x0000000302027219 */ /* 0x080fe400000006ff */
[----:B------:R-:W-:Y:S01]  /*5280*/  SHF.L.U32 R0, R0, R3, RZ ;  /* 0x0000000300007219 */ /* 0x000fe200000006ff */
[----:B------:R-:W-:Y:S02]  /*5290*/  IMAD.SHL.U32 R3, R3, 0x20, RZ ;  /* 0x0000002003037824 */ /* 0x000fe400078e00ff */
[----:B------:R1:W-:Y:S04]  /*52a0*/  ATOMS.OR RZ, [UR4+0x14], R2 ;  /* 0x00001402ffff798c */ /* 0x0003e8000b000004 */
[----:B------:R1:W-:Y:S04]  /*52b0*/  ATOMS.OR RZ, [UR4+0x18], R0 ;  /* 0x00001800ffff798c */ /* 0x0003e8000b000004 */
[----:B------:R1:W-:Y:S01]  /*52c0*/  STS [UR37+0x4a0], R3 ;  /* 0x0004a003ff007988 */ /* 0x0003e20008000825 */
[----:B------:R-:W-:Y:S05]  /*52d0*/  BRA `(.L_x_107) ;  /* 0x0000000000107947 */ /* 0x000fea0003800000 */
.L_x_106:
[----:B------:R-:W-:Y:S02]  /*52e0*/  MOV R0, 0xffffffff ;  /* 0xffffffff00007802 */ /* 0x000fe40000000f00 */
[----:B------:R-:W-:-:S03]  /*52f0*/  MOV R2, 0x5320 ;  /* 0x0000532000027802 */ /* 0x000fc60000000f00 */
[----:B------:R1:W-:Y:S04]  /*5300*/  STS [UR37+0x4a0], R0 ;  /* 0x0004a000ff007988 */ /* 0x0003e80008000825 */
[----:B-1-3-5:R-:W-:Y:S05]  /*5310*/  CALL.REL.NOINC `($__internal_1_$__cuda_sm10x_tcgen05_guardrail_trap_phase_invalid_during_alloc) ;  /* 0x0000005400b47944 */ /* 0x02afea0003c00000 */
.L_x_107:
[----:B------:R-:W-:Y:S05]  /*5320*/  WARPSYNC.ALL ;  /* 0x0000000000007948 */ /* 0x000fea0003800000 */
[----:B------:R-:W2:Y:S01]  /*5330*/  S2UR UR9, SR_CgaCtaId ;  /* 0x00000000000979c3 */ /* 0x000ea20000008800 */
[----:B------:R-:W-:Y:S01]  /*5340*/  UMOV UR4, 0x400 ;  /* 0x0000040000047882 */ /* 0x000fe20000000000 */
[----:B------:R-:W-:-:S06]  /*5350*/  NOP ;  /* 0x0000000000007918 */ /* 0x000fcc0000000000 */
[----:B------:R-:W-:Y:S06]  /*5360*/  BAR.ARV 0x6, 0xa0 ;  /* 0x0182800000007b1d */ /* 0x000fec0000002000 */
[----:B------:R-:W4:Y:S01]  /*5370*/  LDCU UR5, c[0x0][0x38c] ;  /* 0x00007180ff0577ac */ /* 0x000f220008000800 */
[----:B------:R-:W-:Y:S01]  /*5380*/  IMAD.MOV.U32 R11, RZ, RZ, 0x1 ;  /* 0x00000001ff0b7424 */ /* 0x000fe200078e00ff */
[----:B------:R-:W-:Y:S01]  /*5390*/  CS2R R8, SRZ ;  /* 0x0000000000087805 */ /* 0x000fe2000001ff00 */
[----:B------:R-:W-:Y:S01]  /*53a0*/  IMAD.MOV.U32 R10, RZ, RZ, RZ ;  /* 0x000000ffff0a7224 */ /* 0x000fe200078e00ff */
[----:B------:R-:W-:Y:S01]  /*53b0*/  UMOV UR11, URZ ;  /* 0x000000ff000b7c82 */ /* 0x000fe20008000000 */
[----:B------:R-:W-:Y:S01]  /*53c0*/  UMOV UR18, URZ ;  /* 0x000000ff00127c82 */ /* 0x000fe20008000000 */
[----:B------:R-:W-:Y:S01]  /*53d0*/  UMOV UR20, 0x0 ;  /* 0x0000000000147882 */ /* 0x000fe20000000000 */
[----:B------:R-:W-:Y:S01]  /*53e0*/  UMOV UR21, 0x40c0490 ;  /* 0x040c049000157882 */ /* 0x000fe20000000000 */
[----:B--2---:R-:W-:Y:S01]  /*53f0*/  ULEA UR9, UR9, UR4, 0x18 ;  /* 0x0000000409097291 */ /* 0x004fe2000f8ec0ff */
[----:B------:R-:W2:Y:S03]  /*5400*/  LDCU UR4, c[0x0][0x38c] ;  /* 0x00007180ff0477ac */ /* 0x000ea60008000800 */
[----:B------:R-:W-:-:S02]  /*5410*/  UIADD3 UR10, UPT, UPT, UR9, 0x3600, URZ ;  /* 0x00003600090a7890 */ /* 0x000fc4000fffe0ff */
[----:B----4-:R-:W-:-:S03]  /*5420*/  UISETP.GE.AND UP3, UPT, UR5, 0x1, UPT ;  /* 0x000000010500788c */ /* 0x010fc6000bf66270 */
[----:B-1----:R-:W1:Y:S01]  /*5430*/  LDS R0, [UR9+0x4a0] ;  /* 0x0004a009ff007984 */ /* 0x002e620008000800 */
[----:B------:R-:W-:-:S04]  /*5440*/  USHF.R.U32.HI UR10, URZ, 0x4, UR10 ;  /* 0x00000004ff0a7899 */ /* 0x000fc8000801160a */
[----:B------:R-:W-:-:S04]  /*5450*/  ULOP3.LUT UR10, UR10, 0x3fff, URZ, 0xc0, !UPT ;  /* 0x00003fff0a0a7892 */ /* 0x000fc8000f8ec0ff */
[----:B------:R-:W-:Y:S02]  /*5460*/  ULOP3.LUT UR10, UR10, 0x10000, URZ, 0xfc, !UPT ;  /* 0x000100000a0a7892 */ /* 0x000fe4000f8efcff */
[----:B--2---:R-:W-:-:S04]  /*5470*/  UIADD3 UR4, UPT, UPT, UR4, 0xf, URZ ;  /* 0x0000000f04047890 */ /* 0x004fc8000fffe0ff */
[----:B------:R-:W-:-:S04]  /*5480*/  USHF.R.S32.HI UR8, URZ, 0x1f, UR4 ;  /* 0x0000001fff087899 */ /* 0x000fc80008011404 */
[----:B------:R-:W-:Y:S02]  /*5490*/  ULEA.HI UR8, UR8, UR4, URZ, 0x4 ;  /* 0x0000000408087291 */ /* 0x000fe4000f8f20ff */
[----:B------:R-:W-:Y:S02]  /*54a0*/  UIADD3 UR4, UPT, UPT, UR9, 0x21600, URZ ;  /* 0x0002160009047890 */ /* 0x000fe4000fffe0ff */
[----:B------:R-:W-:Y:S02]  /*54b0*/  USHF.R.S32.HI UR8, URZ, 0x4, UR8 ;  /* 0x00000004ff087899 */ /* 0x000fe40008011408 */
[----:B------:R-:W-:Y:S02]  /*54c0*/  USHF.R.U32.HI UR4, URZ, 0x4, UR4 ;  /* 0x00000004ff047899 */ /* 0x000fe40008011604 */
[----:B------:R-:W-:Y:S02]  /*54d0*/  UISETP.LT.AND UP0, UPT, UR8, 0x1, UPT ;  /* 0x000000010800788c */ /* 0x000fe4000bf01270 */
[----:B------:R-:W-:-:S02]  /*54e0*/  ULOP3.LUT UR4, UR4, 0x3fff, URZ, 0xc0, !UPT ;  /* 0x00003fff04047892 */ /* 0x000fc4000f8ec0ff */
[----:B------:R-:W-:Y:S02]  /*54f0*/  USEL UR15, UR8, 0x1, !UP0 ;  /* 0x00000001080f7887 */ /* 0x000fe4000c000000 */
[----:B------:R-:W-:Y:S02]  /*5500*/  ULOP3.LUT UR4, UR4, 0x10000, URZ, 0xfc, !UPT ;  /* 0x0001000004047892 */ /* 0x000fe4000f8efcff */
[----:B------:R-:W-:Y:S01]  /*5510*/  UIADD3 UR15, UPT, UPT, -UR15, URZ, URZ ;  /* 0x000000ff0f0f7290 */ /* 0x000fe2000fffe1ff */
[----:B-1----:R-:W-:-:S15]  /*5520*/  R2UR UR12, R0 ;  /* 0x00000000000c72ca */ /* 0x002fde00000e0000 */
.L_x_116:
[----:B------:R-:W-:Y:S02]  /*5530*/  LEA R0, R10, UR9, 0x3 ;  /* 0x000000090a007c11 */ /* 0x000fe4000f8e18ff */
[----:B------:R-:W-:Y:S02]  /*5540*/  SHF.L.U32 R2, R9, 0x1f, RZ ;  /* 0x0000001f09027819 */ /* 0x000fe400000006ff */
[----:B------:R-:W-:Y:S01]  /*5550*/  PLOP3.LUT P0, PT, PT, PT, UP3, 0x80, 0x8 ;  /* 0x000000000008781c */ /* 0x000fe20003f0f038 */
[----:B------:R-:W-:Y:S01]  /*5560*/  VIADD R3, R0, 0x400 ;  /* 0x0000040000037836 */ /* 0x000fe20000000000 */
[----:B-1----:R-:W1:Y:S02]  /*5570*/  SYNCS.PHASECHK.TRANS64.TRYWAIT P1, [R0+URZ+0x3f0], R2 ;  /* 0x0003f002000075a7 */ /* 0x002e6400080211ff */
[----:B-1--4-:R-:W-:Y:S09]  /*5580*/  @!P1 BRA `(.L_x_110) ;  /* 0x0000004c00d09947 */ /* 0x012ff20003800000 */
.L_x_288:
[----:B------:R-:W-:Y:S01]  /*5590*/  LEA R4, R10, UR9, 0x4 ;  /* 0x000000090a047c11 */ /* 0x000fe2000f8e20ff */
[----:B------:R-:W-:Y:S01]  /*55a0*/  @UP3 ULEA UR5, UR18, UR9, 0x3 ;  /* 0x0000000912053291 */ /* 0x000fe2000f8e18ff */
[----:B------:R-:W-:Y:S01]  /*55b0*/  PLOP3.LUT P2, PT, PT, PT, PT, 0x80, 0x8 ;  /* 0x000000000008781c */ /* 0x000fe20003f4f070 */
[----:B------:R-:W-:Y:S01]  /*55c0*/  ULEA UR14, UR11, UR9, 0x3 ;  /* 0x000000090b0e7291 */ /* 0x000fe2000f8e18ff */
[----:B------:R-:W-:Y:S02]  /*55d0*/  PRMT R3, RZ, 0x654, R3 ;  /* 0x00000654ff037816 */ /* 0x000fe40000000003 */
[----:B------:R-:W2:Y:S01]  /*55e0*/  LDS.128 R4, [R4+0x480] ;  /* 0x0004800004047984 */ /* 0x000ea20000000c00 */
[----:B-1----:R-:W-:Y:S02]  /*55f0*/  @P0 SHF.L.U32 R2, R8, 0x1f, RZ ;  /* 0x0000001f08020819 */ /* 0x002fe400000006ff */
[----:B------:R-:W-:Y:S01]  /*5600*/  SHF.L.U32 R0, R11, 0x1f, RZ ;  /* 0x0000001f0b007819 */ /* 0x000fe200000006ff */
[----:B------:R-:W-:Y:S01]  /*5610*/  @!PT LDS RZ, [RZ] ;  /* 0x00000000fffff984 */ /* 0x000fe20000000800 */
[----:B------:R-:W-:Y:S01]  /*5620*/  @!PT LDS RZ, [RZ] ;  /* 0x00000000fffff984 */ /* 0x000fe20000000800 */
[----:B------:R-:W-:Y:S01]  /*5630*/  @!PT LDS RZ, [RZ] ;  /* 0x00000000fffff984 */ /* 0x000fe20000000800 */
[----:B------:R-:W-:Y:S01]  /*5640*/  @!PT LDS RZ, [RZ] ;  /* 0x00000000fffff984 */ /* 0x000fe20000000800 */
[----:B------:R1:W-:Y:S06]  /*5650*/  MEMBAR.ALL.CTA ;  /* 0x0000000000007992 */ /* 0x0003ec0000008000 */
[----:B-1----:R-:W1:Y:S02]  /*5660*/  FENCE.VIEW.ASYNC.S ;  /* 0x00000000000073c6 */ /* 0x002e640000000000 */
[----:B-1----:R1:W-:Y:S01]  /*5670*/  SYNCS.ARRIVE.TRANS64.RED.A1T0 RZ, [R3+URZ], RZ ;  /* 0x000000ff03ff79a7 */ /* 0x0023e200081004ff */
[----:B------:R1:W4:Y:S01]  /*5680*/  @P0 SYNCS.PHASECHK.TRANS64.TRYWAIT P2, [UR5], R2 ;  /* 0x00000002ff0005a7 */ /* 0x0003220008041105 */
[----:B--2---:R-:W-:Y:S01]  /*5690*/  LOP3.LUT P1, RZ, R6, 0x1, RZ, 0xc0, !PT ;  /* 0x0000000106ff7812 */ /* 0x004fe2000782c0ff */
[----:B------:R-:W2:Y:S02]  /*56a0*/  SYNCS.PHASECHK.TRANS64.TRYWAIT P0, [UR14+0x430], R0 ;  /* 0x00043000ff0075a7 */ /* 0x000ea4000800110e */
[----:B-12-4-:R-:W-:Y:S10]  /*56b0*/  @!P0 BRA `(.L_x_111) ;  /* 0x0000004c00988947 */ /* 0x016ff40003800000 */
.L_x_290:
[----:B------:R-:W-:Y:S01]  /*56c0*/  IADD3 R10, PT, PT, R10, 0x1, RZ ;  /* 0x000000010a0a7810 */ /* 0x000fe20007ffe0ff */
[----:B------:R-:W-:Y:S06]  /*56d0*/  BRA.U !UP3, `(.L_x_112) ;  /* 0x000000010b9c7547 */ /* 0x000fec000b800000 */
[----:B------:R-:W-:Y:S02]  /*56e0*/  ULEA.HI UR13, UR11, UR11, URZ, 0x1 ;  /* 0x0000000b0b0d7291 */ /* 0x000fe4000f8f08ff */
[----:B------:R-:W-:Y:S02]  /*56f0*/  UPLOP3.LUT UP4, UPT, UPT, UPT, UPT, 0x40, 0x4 ;  /* 0x000000000004789c */ /* 0x000fe40003f8e870 */
[----:B------:R-:W-:Y:S02]  /*5700*/  USHF.R.U32.HI UR5, URZ, 0x1, UR13 ;  /* 0x00000001ff057899 */ /* 0x000fe4000801160d */
[----:B------:R-:W-:Y:S02]  /*5710*/  ULOP3.LUT UR13, UR13, 0xffe, URZ, 0xc0, !UPT ;  /* 0x00000ffe0d0d7892 */ /* 0x000fe4000f8ec0ff */
[----:B------:R-:W-:Y:S02]  /*5720*/  UIMAD UR5, UR5, 0x30, UR12 ;  /* 0x00000030050578a4 */ /* 0x000fe4000f8e020c */
[----:B------:R-:W-:Y:S01]  /*5730*/  UIADD3 UR13, UPT, UPT, -UR13, UR11, URZ ;  /* 0x0000000b0d0d7290 */ /* 0x000fe2000fffe1ff */
[----:B------:R-:W-:Y:S01]  /*5740*/  UMOV UR17, UR15 ;  /* 0x0000000f00117c82 */ /* 0x000fe20008000000 */
[----:B------:R-:W-:-:S02]  /*5750*/  UMOV UR16, UR8 ;  /* 0x0000000800107c82 */ /* 0x000fc40008000000 */
[----:B------:R-:W-:-:S03]  /*5760*/  ULEA UR13, UR13, UR5, 0x14 ;  /* 0x000000050d0d7291 */ /* 0x000fc6000f8ea0ff */
[----:B------:R-:W-:-:S09]  /*5770*/  UMOV UR5, UR18 ;  /* 0x0000001200057c82 */ /* 0x000fd20008000000 */
.L_x_115:
[----:B------:R-:W-:Y:S02]  /*5780*/  UIADD3 UR17, UPT, UPT, UR17, 0x1, URZ ;  /* 0x0000000111117890 */ /* 0x000fe4000fffe0ff */
[----:B--2---:R-:W-:Y:S02]  /*5790*/  ULEA UR7, UR5, UR9, 0x3 ;  /* 0x0000000905077291 */ /* 0x004fe4000f8e18ff */
[----:B------:R-:W-:Y:S01]  /*57a0*/  UISETP.NE.AND UP0, UPT, UR17, URZ, UPT ;  /* 0x000000ff1100728c */ /* 0x000fe2000bf05270 */
[----:B----4-:R-:W-:Y:S10]  /*57b0*/  @P2 BRA `(.L_x_113) ;  /* 0x00000000000c2947 */ /* 0x010ff40003800000 */
[----:B-1----:R-:W-:Y:S04]  /*57c0*/  SHF.L.U32 R2, R8, 0x1f, RZ ;  /* 0x0000001f08027819 */ /* 0x002fe800000006ff */
[----:B------:R-:W1:Y:S02]  /*57d0*/  SYNCS.PHASECHK.TRANS64.TRYWAIT P0, [UR7], R2 ;  /* 0x00000002ff0075a7 */ /* 0x000e640008001107 */
[----:B-1----:R-:W-:Y:S05]  /*57e0*/  @!P0 BRA `(.L_x_114) ;  /* 0x0000004c00648947 */ /* 0x002fea0003800000 */
.L_x_113:
[----:B------:R-:W-:Y:S01]  /*57f0*/  UISETP.NE.AND UP1, UPT, UR16, 0x1, UPT ;  /* 0x000000011000788c */ /* 0x000fe2000bf25270 */
[----:B------:R-:W-:Y:S01]  /*5800*/  PLOP3.LUT P2, PT, PT, PT, PT, 0x80, 0x8 ;  /* 0x000000000008781c */ /* 0x000fe20003f4f070 */
[----:B------:R-:W-:Y:S02]  /*5810*/  UIADD3 UR18, UPT, UPT, UR5, 0x1, URZ ;  /* 0x0000000105127890 */ /* 0x000fe4000fffe0ff */
[----:B------:R-:W-:Y:S02]  /*5820*/  UIMAD UR6, UR5, 0x60, UR4 ;  /* 0x00000060050678a4 */ /* 0x000fe4000f8e0204 */
[----:B------:R-:W-:Y:S01]  /*5830*/  UISETP.NE.AND UP2, UPT, UR18, 0x3c, UPT ;  /* 0x0000003c1200788c */ /* 0x000fe2000bf45270 */
[----:B------:R-:W-:Y:S01]  /*5840*/  PLOP3.LUT P0, PT, PT, PT, UP1, 0x80, 0x8 ;  /* 0x000000000008781c */ /* 0x000fe20003f0f018 */
[----:B------:R-:W-:Y:S02]  /*5850*/  UIADD3 UR16, UPT, UPT, UR16, -0x1, URZ ;  /* 0xffffffff10107890 */ /* 0x000fe4000fffe0ff */
[----:B------:R-:W-:Y:S02]  /*5860*/  USEL UR22, URZ, 0x1, UP2 ;  /* 0x00000001ff167887 */ /* 0x000fe40009000000 */
[----:B------:R-:W-:Y:S01]  /*5870*/  USEL UR18, UR18, URZ, UP2 ;  /* 0x000000ff12127287 */ /* 0x000fe20009000000 */
[----:B------:R-:W-:Y:S03]  /*5880*/  UMOV UR23, 0xc0004010 ;  /* 0xc000401000177882 */ /* 0x000fe60000000000 */
[----:B------:R-:W-:Y:S01]  /*5890*/  @UP1 ULEA UR19, UR18, UR9, 0x3 ;  /* 0x0000000912131291 */ /* 0x000fe2000f8e18ff */
[----:B------:R-:W-:Y:S01]  /*58a0*/  LOP3.LUT R8, R8, UR22, RZ, 0x3c, !PT ;  /* 0x0000001608087c12 */ /* 0x000fe2000f8e3cff */
[----:B------:R-:W-:Y:S03]  /*58b0*/  ULEA UR22, UR5, UR10, 0x7 ;  /* 0x0000000a05167291 */ /* 0x000fe6000f8e38ff */
[----:B-1----:R-:W-:Y:S01]  /*58c0*/  @P0 SHF.L.U32 R0, R8, 0x1f, RZ ;  /* 0x0000001f08000819 */ /* 0x002fe200000006ff */
[----:B------:R-:W-:Y:S03]  /*58d0*/  UMOV UR5, UR18 ;  /* 0x0000001200057c82 */ /* 0x000fe60008000000 */
[----:B------:R2:W4:Y:S01]  /*58e0*/  @P0 SYNCS.PHASECHK.TRANS64.TRYWAIT P2, [UR19], R0 ;  /* 0x00000000ff0005a7 */ /* 0x0005220008041113 */
[----:B------:R-:W-:Y:S03]  /*58f0*/  UIADD3 UR19, UPT, UPT, UR7, 0x1e0, URZ ;  /* 0x000001e007137890 */ /* 0x000fe6000fffe0ff */
[----:B------:R-:W-:Y:S02]  /*5900*/  UMOV UR7, 0xc0004010 ;  /* 0xc000401000077882 */ /* 0x000fe40000000000 */
[----:B------:R2:W-:Y:S01]  /*5910*/  UTCHMMA gdesc[UR22], gdesc[UR6], tmem[UR13], tmem[UR20], idesc[UR21], UP4 ;  /* 0x00ff1406160075ea */ /* 0x0005e2000a00000d */
[----:B------:R-:W-:Y:S03]  /*5920*/  UPLOP3.LUT UP4, UPT, UPT, UPT, UPT, 0x80, 0x8 ;  /* 0x000000000008789c */ /* 0x000fe60003f8f070 */
[----:B------:R2:W-:Y:S01]  /*5930*/  UTCBAR [UR19], URZ ;  /* 0x000000ff130073e9 */ /* 0x0005e200080000ff */
[----:B------:R-:W-:Y:S07]  /*5940*/  BRA.U UP0, `(.L_x_115) ;  /* 0xfffffffd008c7547 */ /* 0x000fee000b83ffff */
.L_x_112:
[----:B------:R-:W-:Y:S01]  /*5950*/  UIADD3 UR11, UPT, UPT, UR11, 0x1, URZ ;  /* 0x000000010b0b7890 */ /* 0x000fe2000fffe0ff */
[C---:B------:R-:W-:Y:S01]  /*5960*/  ISETP.NE.AND P0, PT, R10.reuse, 0x2, PT ;  /* 0x000000020a00780c */ /* 0x040fe20003f05270 */
[----:B------:R-:W-:Y:S02]  /*5970*/  UIADD3 UR14, UPT, UPT, UR14, 0x410, URZ ;  /* 0x000004100e0e7890 */ /* 0x000fe4000fffe0ff */
[----:B------:R-:W-:Y:S01]  /*5980*/  UISETP.NE.AND UP0, UPT, UR11, 0x4, UPT ;  /* 0x000000040b00788c */ /* 0x000fe2000bf05270 */
[----:B-12---:R-:W-:Y:S02]  /*5990*/  SEL R0, RZ, 0x1, P0 ;  /* 0x00000001ff007807 */ /* 0x006fe40000000000 */
[----:B------:R-:W-:Y:S01]  /*59a0*/  SEL R10, R10, RZ, P0 ;  /* 0x000000ff0a0a7207 */ /* 0x000fe20000000000 */
[----:B------:R-:W-:Y:S01]  /*59b0*/  USEL UR5, URZ, 0x1, UP0 ;  /* 0x00000001ff057887 */ /* 0x000fe20008000000 */
[----:B------:R-:W-:Y:S01]  /*59c0*/  LOP3.LUT R9, R9, R0, RZ, 0x3c, !PT ;  /* 0x0000000009097212 */ /* 0x000fe200078e3cff */
[----:B------:R-:W-:Y:S01]  /*59d0*/  USEL UR11, UR11, URZ, UP0 ;  /* 0x000000ff0b0b7287 */ /* 0x000fe20008000000 */
[----:B------:R1:W-:Y:S03]  /*59e0*/  UTCBAR [UR14], URZ ;  /* 0x000000ff0e0073e9 */ /* 0x0003e600080000ff */
[----:B------:R-:W-:Y:S01]  /*59f0*/  LOP3.LUT R11, R11, UR5, RZ, 0x3c, !PT ;  /* 0x000000050b0b7c12 */ /* 0x000fe2000f8e3cff */
[----:B------:R-:W-:Y:S07]  /*5a00*/  @P1 BRA `(.L_x_116) ;  /* 0xfffffff800c81947 */ /* 0x000fee000383ffff */
[----:B------:R-:W2:Y:S01]  /*5a10*/  S2UR UR4, SR_CgaCtaId ;  /* 0x00000000000479c3 */ /* 0x000ea20000008800 */
[----:B------:R-:W-:Y:S01]  /*5a20*/  ELECT P0, URZ, PT ;  /* 0x0000000000ff782f */ /* 0x000fe20003800000 */
[----:B------:R-:W-:Y:S01]  /*5a30*/  IMAD.MOV.U32 R0, RZ, RZ, 0x1 ;  /* 0x00000001ff007424 */ /* 0x000fe200078e00ff */
[----:B------:R-:W-:Y:S01]  /*5a40*/  UIADD3 UR9, UPT, UPT, UR9, 0x430, URZ ;  /* 0x0000043009097890 */ /* 0x000fe2000fffe0ff */
[----:B------:R-:W-:Y:S01]  /*5a50*/  SHF.L.U32 R2, R11, 0x1f, RZ ;  /* 0x0000001f0b027819 */ /* 0x000fe200000006ff */
[----:B------:R-:W-:-:S03]  /*5a60*/  UMOV UR5, 0x40 ;  /* 0x0000004000057882 */ /* 0x000fc60000000000 */
[----:B------:R-:W-:Y:S01]  /*5a70*/  UVIRTCOUNT.DEALLOC.SMPOOL 0x80 ;  /* 0x000000800000784c */ /* 0x000fe20000000000 */
[----:B--2---:R-:W-:Y:S02]  /*5a80*/  ULEA UR4, UR4, UR5, 0x18 ;  /* 0x0000000504047291 */ /* 0x004fe4000f8ec0ff */
[----:B------:R-:W-:-:S07]  /*5a90*/  ULEA UR5, UR11, UR9, 0x3 ;  /* 0x000000090b057291 */ /* 0x000fce000f8e18ff */
[----:B------:R2:W-:Y:S02]  /*5aa0*/  @P0 STS.U8 [UR4+0x1c], R0 ;  /* 0x00001c00ff000988 */ /* 0x0005e40008000004 */
[----:B------:R-:W3:Y:S02]  /*5ab0*/  SYNCS.PHASECHK.TRANS64.TRYWAIT P0, [UR5], R2 ;  /* 0x00000002ff0075a7 */ /* 0x000ee40008001105 */
[----:B--23--:R-:W-:Y:S05]  /*5ac0*/  @!P0 BRA `(.L_x_117) ;  /* 0x0000004800c48947 */ /* 0x00cfea0003800000 */
.L_x_293:
[----:B------:R-:W-:-:S04]  /*5ad0*/  UIADD3 UR6, UPT, UPT, UR11, 0x1, URZ ;  /* 0x000000010b067890 */ /* 0x000fc8000fffe0ff */
[----:B------:R-:W-:-:S04]  /*5ae0*/  UISETP.NE.AND UP0, UPT, UR6, 0x4, UPT ;  /* 0x000000040600788c */ /* 0x000fc8000bf05270 */
[----:B------:R-:W-:Y:S02]  /*5af0*/  USEL UR7, URZ, 0x1, UP0 ;  /* 0x00000001ff077887 */ /* 0x000fe40008000000 */
[----:B------:R-:W-:-:S04]  /*5b00*/  USEL UR6, UR6, URZ, UP0 ;  /* 0x000000ff06067287 */ /* 0x000fc80008000000 */
[----:B------:R-:W-:Y:S01]  /*5b10*/  ULEA UR5, UR6, UR9, 0x3 ;  /* 0x0000000906057291 */ /* 0x000fe2000f8e18ff */
[----:B--2---:R-:W-:-:S04]  /*5b20*/  LOP3.LUT R2, R11, UR7, RZ, 0x3c, !PT ;  /* 0x000000070b027c12 */ /* 0x004fc8000f8e3cff */
[----:B------:R-:W-:-:S04]  /*5b30*/  SHF.L.U32 R3, R2, 0x1f, RZ ;  /* 0x0000001f02037819 */ /* 0x000fc800000006ff */
[----:B------:R-:W2:Y:S02]  /*5b40*/  SYNCS.PHASECHK.TRANS64.TRYWAIT P0, [UR5], R3 ;  /* 0x00000003ff0075a7 */ /* 0x000ea40008001105 */
[----:B--2---:R-:W-:Y:S05]  /*5b50*/  @!P0 BRA `(.L_x_118) ;  /* 0x0000004800b88947 */ /* 0x004fea0003800000 */
.L_x_295:
[----:B------:R-:W-:-:S04]  /*5b60*/  UIADD3 UR6, UPT, UPT, UR6, 0x1, URZ ;  /* 0x0000000106067890 */ /* 0x000fc8000fffe0ff */
[----:B------:R-:W-:-:S04]  /*5b70*/  UISETP.NE.AND UP0, UPT, UR6, 0x4, UPT ;  /* 0x000000040600788c */ /* 0x000fc8000bf05270 */
[----:B------:R-:W-:Y:S02]  /*5b80*/  USEL UR7, URZ, 0x1, UP0 ;  /* 0x00000001ff077887 */ /* 0x000fe40008000000 */
[----:B------:R-:W-:-:S04]  /*5b90*/  USEL UR6, UR6, URZ, UP0 ;  /* 0x000000ff06067287 */ /* 0x000fc80008000000 */
[----:B------:R-:W-:Y:S01]  /*5ba0*/  ULEA UR5, UR6, UR9, 0x3 ;  /* 0x0000000906057291 */ /* 0x000fe2000f8e18ff */
[----:B------:R-:W-:-:S04]  /*5bb0*/  LOP3.LUT R2, R2, UR7, RZ, 0x3c, !PT ;  /* 0x0000000702027c12 */ /* 0x000fc8000f8e3cff */
[----:B--2---:R-:W-:-:S04]  /*5bc0*/  SHF.L.U32 R3, R2, 0x1f, RZ ;  /* 0x0000001f02037819 */ /* 0x004fc800000006ff */
[----:B------:R-:W2:Y:S02]  /*5bd0*/  SYNCS.PHASECHK.TRANS64.TRYWAIT P0, [UR5], R3 ;  /* 0x00000003ff0075a7 */ /* 0x000ea40008001105 */
[----:B--2---:R-:W-:Y:S05]  /*5be0*/  @!P0 BRA `(.L_x_119) ;  /* 0x0000004800ac8947 */ /* 0x004fea0003800000 */
.L_x_297:
[----:B------:R-:W-:-:S04]  /*5bf0*/  UIADD3 UR6, UPT, UPT, UR6, 0x1, URZ ;  /* 0x0000000106067890 */ /* 0x000fc8000fffe0ff */
[----:B------:R-:W-:-:S04]  /*5c00*/  UISETP.NE.AND UP0, UPT, UR6, 0x4, UPT ;  /* 0x000000040600788c */ /* 0x000fc8000bf05270 */
[----:B------:R-:W-:Y:S02]  /*5c10*/  USEL UR5, URZ, 0x1, UP0 ;  /* 0x00000001ff057887 */ /* 0x000fe40008000000 */
[----:B------:R-:W-:-:S04]  /*5c20*/  USEL UR6, UR6, URZ, UP0 ;  /* 0x000000ff06067287 */ /* 0x000fc80008000000 */
[----:B------:R-:W-:Y:S01]  /*5c30*/  ULEA UR6, UR6, UR9, 0x3 ;  /* 0x0000000906067291 */ /* 0x000fe2000f8e18ff */
[----:B------:R-:W-:-:S04]  /*5c40*/  LOP3.LUT R2, R2, UR5, RZ, 0x3c, !PT ;  /* 0x0000000502027c12 */ /* 0x000fc8000f8e3cff */
[----:B------:R-:W-:-:S04]  /*5c50*/  SHF.L.U32 R2, R2, 0x1f, RZ ;  /* 0x0000001f02027819 */ /* 0x000fc800000006ff */
[----:B------:R-:W3:Y:S02]  /*5c60*/  SYNCS.PHASECHK.TRANS64.TRYWAIT P0, [UR6], R2 ;  /* 0x00000002ff0075a7 */ /* 0x000ee40008001106 */
[----:B---3--:R-:W-:Y:S05]  /*5c70*/  @!P0 BRA `(.L_x_120) ;  /* 0x0000004800a08947 */ /* 0x008fea0003800000 */
.L_x_299:
[----:B------:R-:W-:Y:S01]  /*5c80*/  NOP ;  /* 0x0000000000007918 */ /* 0x000fe20000000000 */
[----:B--2---:R-:W2:Y:S01]  /*5c90*/  LDS R0, [UR4+0x14] ;  /* 0x00001404ff007984 */ /* 0x004ea20008000800 */
[----:B------:R-:W-:Y:S01]  /*5ca0*/  ULOP3.LUT UR6, UR12, 0xffff, URZ, 0xc0, !UPT ;  /* 0x0000ffff0c067892 */ /* 0x000fe2000f8ec0ff */
[----:B------:R-:W-:Y:S01]  /*5cb0*/  UMOV UR8, 0xffff ;  /* 0x0000ffff00087882 */ /* 0x000fe20000000000 */
[----:B------:R-:W-:Y:S02]  /*5cc0*/  UMOV UR5, 0x1 ;  /* 0x0000000100057882 */ /* 0x000fe40000000000 */
[----:B------:R-:W-:-:S04]  /*5cd0*/  USHF.R.U32.HI UR6, URZ, 0x5, UR6 ;  /* 0x00000005ff067899 */ /* 0x000fc80008011606 */
[----:B------:R-:W-:Y:S02]  /*5ce0*/  USHF.L.U32 UR8, UR8, UR6, URZ ;  /* 0x0000000608087299 */ /* 0x000fe400080006ff */
[----:B------:R-:W-:-:S04]  /*5cf0*/  USHF.L.U32 UR5, UR5, UR6, URZ ;  /* 0x0000000605057299 */ /* 0x000fc800080006ff */
[----:B--2---:R-:W-:-:S04]  /*5d00*/  LOP3.LUT R0, R0, UR8, RZ, 0xc0, !PT ;  /* 0x0000000800007c12 */ /* 0x004fc8000f8ec0ff */
[----:B------:R-:W-:-:S13]  /*5d10*/  ISETP.NE.AND P0, PT, R0, UR8, PT ;  /* 0x0000000800007c0c */ /* 0x000fda000bf05270 */
[----:B------:R-:W-:Y:S05]  /*5d20*/  @P0 BRA `(.L_x_121) ;  /* 0x0000000000580947 */ /* 0x000fea0003800000 */
[----:B------:R-:W2:Y:S02]  /*5d30*/  LDS R0, [UR4+0x18] ;  /* 0x00001804ff007984 */ /* 0x000ea40008000800 */
[----:B--2---:R-:W-:-:S04]  /*5d40*/  LOP3.LUT R0, R0, UR5, RZ, 0xc0, !PT ;  /* 0x0000000500007c12 */ /* 0x004fc8000f8ec0ff */
[----:B------:R-:W-:-:S13]  /*5d50*/  ISETP.NE.AND P0, PT, R0, UR5, PT ;  /* 0x0000000500007c0c */ /* 0x000fda000bf05270 */
[----:B------:R-:W-:Y:S05]  /*5d60*/  @P0 BRA `(.L_x_122) ;  /* 0x00000000003c0947 */ /* 0x000fea0003800000 */
[----:B------:R-:W2:Y:S01]  /*5d70*/  S2R R2, SR_LANEID ;  /* 0x0000000000027919 */ /* 0x000ea20000000000 */
[----:B------:R-:W-:Y:S01]  /*5d80*/  ULOP3.LUT UR8, URZ, UR8, URZ, 0x33, !UPT ;  /* 0x00000008ff087292 */ /* 0x000fe2000f8e33ff */
[----:B------:R-:W-:Y:S02]  /*5d90*/  VOTEU.ANY UR7, UPT, PT ;  /* 0x0000000000077886 */ /* 0x000fe400038e0100 */
[----:B------:R-:W-:-:S03]  /*5da0*/  UFLO.U32 UR7, UR7 ;  /* 0x00000007000772bd */ /* 0x000fc600080e0000 */
[----:B------:R-:W-:-:S04]  /*5db0*/  IMAD.U32 R0, RZ, RZ, UR8 ;  /* 0x00000008ff007e24 */ /* 0x000fc8000f8e00ff */
[----:B------:R3:W1:Y:S02]  /*5dc0*/  REDUX UR6, R0 ;  /* 0x00000000000673c4 */ /* 0x0006640000000000 */
[----:B------:R1:W-:Y:S01]  /*5dd0*/  UTCATOMSWS.AND URZ, UR8 ;  /* 0x0000000800ff79e3 */ /* 0x0003e20008000000 */
[----:B--2---:R-:W-:Y:S02]  /*5de0*/  ISETP.EQ.U32.AND P0, PT, R2, UR7, PT ;  /* 0x0000000702007c0c */ /* 0x004fe4000bf02070 */
[----:B---3--:R-:W-:Y:S02]  /*5df0*/  LOP3.LUT R0, RZ, UR5, RZ, 0x33, !PT ;  /* 0x00000005ff007c12 */ /* 0x008fe4000f8e33ff */
[----:B-1----:R-:W-:Y:S02]  /*5e00*/  MOV R2, UR6 ;  /* 0x0000000600027c02 */ /* 0x002fe40008000f00 */
[----:B------:R-:W1:Y:S07]  /*5e10*/  REDUX UR5, R0 ;  /* 0x00000000000573c4 */ /* 0x000e6e0000000000 */
[----:B------:R2:W-:Y:S01]  /*5e20*/  @P0 ATOMS.AND RZ, [UR4+0x14], R2 ;  /* 0x00001402ffff098c */ /* 0x0005e2000a800004 */
[----:B-1----:R-:W-:-:S05]  /*5e30*/  IMAD.U32 R0, RZ, RZ, UR5 ;  /* 0x00000005ff007e24 */ /* 0x002fca000f8e00ff */
[----:B------:R2:W-:Y:S01]  /*5e40*/  @P0 ATOMS.AND RZ, [UR4+0x18], R0 ;  /* 0x00001800ffff098c */ /* 0x0005e2000a800004 */
[----:B------:R-:W-:Y:S05]  /*5e50*/  BRA `(.L_x_123) ;  /* 0x0000000000147947 */ /* 0x000fea0003800000 */
.L_x_122:
[----:B------:R-:W-:Y:S02]  /*5e60*/  MOV R2, 0x5e80 ;  /* 0x00005e8000027802 */ /* 0x000fe40000000f00 */
[----:B-1--45:R-:W-:Y:S05]  /*5e70*/  CALL.REL.NOINC `($__internal_0_$__cuda_sm10x_tcgen05_guardrail_trap_col_being_dealloced_not_returned_by_alloc) ;  /* 0x0000004800d07944 */ /* 0x032fea0003c00000 */
[----:B------:R-:W-:Y:S05]  /*5e80*/  BRA `(.L_x_123) ;  /* 0x0000000000087947 */ /* 0x000fea0003800000 */
.L_x_121:
[----:B------:R-:W-:Y:S02]  /*5e90*/  MOV R2, 0x5eb0 ;  /* 0x00005eb000027802 */ /* 0x000fe40000000f00 */
[----:B-1--45:R-:W-:Y:S05]  /*5ea0*/  CALL.REL.NOINC `($__internal_2_$__cuda_sm10x_tcgen05_guardrail_trap_unallocated_columns_being_dealloced) ;  /* 0x0000004800dc7944 */ /* 0x032fea0003c00000 */
.L_x_123:
[----:B------:R-:W-:Y:S01]  /*5eb0*/  NOP ;  /* 0x0000000000007918 */ /* 0x000fe20000000000 */
[----:B------:R-:W-:Y:S05]  /*5ec0*/  EXIT ;  /* 0x000000000000794d */ /* 0x000fea0003800000 */
.L_x_105:
[----:B------:R-:W-:-:S09]  /*5ed0*/  UISETP.NE.OR UP2, UPT, UR8, 0x3, !UP2 ;  /* 0x000000030800788c */ /* 0x000fd2000d745670 */
[----:B------:R-:W-:Y:S05]  /*5ee0*/  BRA.U UP2, `(.L_x_124) ;  /* 0x0000000d02447547 */ /* 0x000fea000b800000 */
[----:B------:R-:W1:Y:S01]  /*5ef0*/  LDC R0, c[0x0][0xb30] ;  /* 0x0002cc00ff007b82 */ /* 0x000e620000000800 */
[----:B------:R-:W2:Y:S01]  /*5f00*/  LDCU.64 UR4, c[0x0][0x888] ;  /* 0x00011100ff0477ac */ /* 0x000ea20008000a00 */
[----:B------:R-:W-:Y:S02]  /*5f10*/  HFMA2 R25, -RZ, RZ, 0, 0 ;  /* 0x00000000ff197431 */ /* 0x000fe400000001ff */
[----:B------:R-:W-:Y:S01]  /*5f20*/  IMAD.MOV.U32 R27, RZ, RZ, 0x1 ;  /* 0x00000001ff1b7424 */ /* 0x000fe200078e00ff */
[----:B------:R-:W-:Y:S01]  /*5f30*/  MOV R23, 0x1800 ;  /* 0x0000180000177802 */ /* 0x000fe20000000f00 */
[----:B------:R-:W4:Y:S01]  /*5f40*/  LDCU.64 UR14, c[0x0][0x890] ;  /* 0x00011200ff0e77ac */ /* 0x000f220008000a00 */
[----:B------:R-:W-:Y:S01]  /*5f50*/  IMAD.MOV.U32 R26, RZ, RZ, RZ ;  /* 0x000000ffff1a7224 */ /* 0x000fe200078e00ff */
[----:B------:R-:W3:Y:S01]  /*5f60*/  LDC R22, c[0x0][0x370] ;  /* 0x0000dc00ff167b82 */ /* 0x000ee20000000800 */
[----:B------:R-:W-:Y:S01]  /*5f70*/  UPLOP3.LUT UP1, UPT, UPT, UPT, UPT, 0x40, 0x4 ;  /* 0x000000000004789c */ /* 0x000fe20003f2e870 */
[----:B------:R-:W-:-:S06]  /*5f80*/  UMOV UR6, URZ ;  /* 0x000000ff00067c82 */ /* 0x000fcc0008000000 */
[----:B------:R-:W3:Y:S01]  /*5f90*/  LDC R3, c[0x0][0xb0c] ;  /* 0x0002c300ff037b82 */ /* 0x000ee20000000800 */
[----:B--2---:R-:W-:-:S03]  /*5fa0*/  UISETP.NE.U32.AND UP4, UPT, UR4, URZ, UPT ;  /* 0x000000ff0400728c */ /* 0x004fc6000bf85070 */
[----:B------:R-:W-:Y:S01]  /*5fb0*/  UMOV UR4, 0x400 ;  /* 0x0000040000047882 */ /* 0x000fe20000000000 */
[----:B----4-:R-:W-:-:S03]  /*5fc0*/  UISETP.NE.U32.AND UP5, UPT, UR14, URZ, UPT ;  /* 0x000000ff0e00728c */ /* 0x010fc6000bfa5070 */
[----:B------:R-:W2:Y:S01]  /*5fd0*/  LDC R20, c[0x0][0xb20] ;  /* 0x0002c800ff147b82 */ /* 0x000ea20000000800 */
[----:B-1----:R-:W-:Y:S01]  /*5fe0*/  ISETP.NE.AND P1, PT, R0, 0x1, PT ;  /* 0x000000010000780c */ /* 0x002fe20003f25270 */
[----:B------:R-:W-:Y:S02]  /*5ff0*/  UISETP.NE.AND.EX UP4, UPT, UR5, URZ, UPT, UP4 ;  /* 0x000000ff0500728c */ /* 0x000fe4000bf85340 */
[----:B------:R-:W-:Y:S02]  /*6000*/  ULEA UR4, UR37, UR4, 0x18 ;  /* 0x0000000425047291 */ /* 0x000fe4000f8ec0ff */
[----:B------:R-:W-:Y:S02]  /*6010*/  UISETP.NE.AND.EX UP5, UPT, UR15, URZ, UPT, UP5 ;  /* 0x000000ff0f00728c */ /* 0x000fe4000bfa5350 */
[----:B------:R-:W1:Y:S08]  /*6020*/  LDC.64 R28, c[0x0][0x348] ;  /* 0x0000d200ff1c7b82 */ /* 0x000e700000000a00 */
[----:B------:R-:W4:Y:S08]  /*6030*/  LDC.64 R14, c[0x0][0xb10] ;  /* 0x0002c400ff0e7b82 */ /* 0x000f300000000a00 */
[----:B------:R-:W1:Y:S08]  /*6040*/  LDC.64 R6, c[0x0][0xb18] ;  /* 0x0002c600ff067b82 */ /* 0x000e700000000a00 */
[----:B------:R-:W1:Y:S08]  /*6050*/  LDC.64 R4, c[0x0][0xb28] ;  /* 0x0002ca00ff047b82 */ /* 0x000e700000000a00 */
[----:B--23--:R-:W1:Y:S02]  /*6060*/  LDC R21, c[0x0][0x374] ;  /* 0x0000dd00ff157b82 */ /* 0x00ce640000000800 */
.L_x_132:
[C---:B------:R-:W-:Y:S02]  /*6070*/  LEA R0, R26.reuse, UR4, 0x3 ;  /* 0x000000041a007c11 */ /* 0x040fe4000f8e18ff */
[----:B------:R-:W-:Y:S02]  /*6080*/  SHF.L.U32 R2, R25, 0x1f, RZ ;  /* 0x0000001f19027819 */ /* 0x000fe400000006ff */
[----:B------:R-:W-:Y:S02]  /*6090*/  LEA R16, R26, UR4, 0x4 ;  /* 0x000000041a107c11 */ /* 0x000fe4000f8e20ff */
[----:B------:R-:W2:Y:S02]  /*60a0*/  SYNCS.PHASECHK.TRANS64.TRYWAIT P0, [R0+URZ+0x3f0], R2 ;  /* 0x0003f002000075a7 */ /* 0x000ea400080011ff */
[----:B--2---:R-:W-:Y:S05]  /*60b0*/  @!P0 BRA `(.L_x_125) ;  /* 0x0000004400a88947 */ /* 0x004fea0003800000 */
.L_x_300:
[----:B------:R-:W-:Y:S01]  /*60c0*/  ISETP.GE.AND P0, PT, R44, 0x1, PT ;  /* 0x000000012c00780c */ /* 0x000fe20003f06270 */
[----:B------:R-:W3:Y:S01]  /*60d0*/  LDS.128 R16, [R16+0x480] ;  /* 0x0004800010107984 */ /* 0x000ee20000000c00 */
[----:B------:R-:W-:Y:S01]  /*60e0*/  ISETP.NE.U32.AND P3, PT, RZ, UR14, PT ;  /* 0x0000000eff007c0c */ /* 0x000fe2000bf65070 */
[----:B--2---:R-:W-:Y:S03]  /*60f0*/  VIADD R0, R0, 0x400 ;  /* 0x0000040000007836 */ /* 0x004fe60000000000 */
[----:B------:R-:W-:Y:S01]  /*6100*/  ISETP.NE.AND.EX P3, PT, RZ, UR15, PT, P3 ;  /* 0x0000000fff007c0c */ /* 0x000fe2000bf65330 */
[----:B------:R-:W-:Y:S01]  /*6110*/  @!PT LDS RZ, [RZ] ;  /* 0x00000000fffff984 */ /* 0x000fe20000000800 */
[----:B------:R-:W-:Y:S01]  /*6120*/  @!PT LDS RZ, [RZ] ;  /* 0x00000000fffff984 */ /* 0x000fe20000000800 */
[----:B------:R-:W-:Y:S01]  /*6130*/  @!PT LDS RZ, [RZ] ;  /* 0x00000000fffff984 */ /* 0x000fe20000000800 */
[----:B------:R-:W-:Y:S01]  /*6140*/  @!PT LDS RZ, [RZ] ;  /* 0x00000000fffff984 */ /* 0x000fe20000000800 */
[----:B------:R2:W-:Y:S06]  /*6150*/  MEMBAR.ALL.CTA ;  /* 0x0000000000007992 */ /* 0x0005ec0000008000 */
[----:B--2---:R-:W2:Y:S01]  /*6160*/  FENCE.VIEW.ASYNC.S ;  /* 0x00000000000073c6 */ /* 0x004ea20000000000 */
[----:B------:R-:W-:Y:S04]  /*6170*/  PRMT R0, RZ, 0x654, R0 ;  /* 0x00000654ff007816 */ /* 0x000fe80000000000 */
[----:B--2---:R2:W-:Y:S01]  /*6180*/  SYNCS.ARRIVE.TRANS64.RED.A1T0 RZ, [R0+URZ], RZ ;  /* 0x000000ff00ff79a7 */ /* 0x0045e200081004ff */
[----:B---3--:R-:W-:Y:S11]  /*6190*/  LOP3.LUT P4, RZ, R18, 0x1, RZ, 0xc0, !PT ;  /* 0x0000000112ff7812 */ /* 0x008ff6000788c0ff */
[----:B------:R-:W-:Y:S02]  /*61a0*/  @!UPT UIADD3 URZ, UPT, UPT, URZ, URZ, URZ ;  /* 0x000000fffffff290 */ /* 0x000fe4000fffe0ff */
[----:B------:R-:W-:Y:S02]  /*61b0*/  @P4 MOV R11, R16 ;  /* 0x00000010000b4202 */ /* 0x000fe40000000f00 */
[----:B------:R-:W-:Y:S01]  /*61c0*/  @P4 LOP3.LUT R10, R17, 0xffff, RZ, 0xc0, !PT ;  /* 0x0000ffff110a4812 */ /* 0x000fe200078ec0ff */
[----:B--2---:R-:W-:Y:S06]  /*61d0*/  @!P0 BRA `(.L_x_126) ;  /* 0x0000000000a48947 */ /* 0x004fec0003800000 */
[-C--:B-1----:R-:W-:Y:S01]  /*61e0*/  IMAD.HI.U32 R0, R21, R7.reuse, RZ ;  /* 0x0000000715007227 */ /* 0x082fe200078e00ff */
[----:B------:R-:W-:Y:S02]  /*61f0*/  ISETP.NE.AND P0, PT, R6, 0x1, PT ;  /* 0x000000010600780c */ /* 0x000fe40003f05270 */
[----:B------:R-:W-:Y:S01]  /*6200*/  ISETP.NE.AND P2, PT, R44, 0x1, PT ;  /* 0x000000012c00780c */ /* 0x000fe20003f45270 */
[----:B----4-:R-:W-:Y:S01]  /*6210*/  IMAD.HI.U32 R9, R22, R14, RZ ;  /* 0x0000000e16097227 */ /* 0x010fe200078e00ff */
[----:B------:R-:W-:Y:S02]  /*6220*/  SHF.R.U32.HI R0, RZ, R20, R0 ;  /* 0x00000014ff007219 */ /* 0x000fe40000011600 */
[----:B------:R-:W-:Y:S01]  /*6230*/  ISETP.NE.AND P5, PT, R3, 0x1, PT ;  /* 0x000000010300780c */ /* 0x000fe20003fa5270 */
[----:B------:R-:W-:Y:S01]  /*6240*/  IMAD.HI.U32 R13, R10, R7, RZ ;  /* 0x000000070a0d7227 */ /* 0x000fe200078e00ff */
[----:B------:R-:W-:Y:S02]  /*6250*/  SHF.R.U32.HI R9, RZ, R15, R9 ;  /* 0x0000000fff097219 */ /* 0x000fe40000011609 */
[----:B------:R-:W-:Y:S01]  /*6260*/  SEL R0, R21, R0, !P0 ;  /* 0x0000000015007207 */ /* 0x000fe20004000000 */
[----:B------:R-:W-:Y:S01]  /*6270*/  IMAD.HI.U32 R12, R11, R14, RZ ;  /* 0x0000000e0b0c7227 */ /* 0x000fe200078e00ff */
[----:B------:R-:W-:Y:S03]  /*6280*/  SEL R9, R22, R9, !P5 ;  /* 0x0000000916097207 */ /* 0x000fe60006800000 */
[-C--:B------:R-:W-:Y:S01]  /*6290*/  IMAD.HI.U32 R8, R0, R4.reuse, RZ ;  /* 0x0000000400087227 */ /* 0x080fe200078e00ff */
[----:B------:R-:W-:Y:S03]  /*62a0*/  SHF.R.U32.HI R12, RZ, R15, R12 ;  /* 0x0000000fff0c7219 */ /* 0x000fe6000001160c */
[----:B------:R-:W-:Y:S01]  /*62b0*/  IMAD.HI.U32 R2, R9, R4, RZ ;  /* 0x0000000409027227 */ /* 0x000fe200078e00ff */
[-C--:B------:R-:W-:Y:S02]  /*62c0*/  @P2 SHF.R.U32.HI R0, RZ, R5.reuse, R8 ;  /* 0x00000005ff002219 */ /* 0x080fe40000011608 */
[----:B------:R-:W-:Y:S02]  /*62d0*/  SHF.R.U32.HI R8, RZ, R20, R13 ;  /* 0x00000014ff087219 */ /* 0x000fe4000001160d */
[----:B------:R-:W-:Y:S01]  /*62e0*/  @P2 SHF.R.U32.HI R9, RZ, R5, R2 ;  /* 0x00000005ff092219 */ /* 0x000fe20000011602 */
[----:B------:R-:W-:Y:S01]  /*62f0*/  IMAD R0, R44, R0, RZ ;  /* 0x000000002c007224 */ /* 0x000fe200078e02ff */
[----:B------:R-:W-:Y:S02]  /*6300*/  SEL R8, R10, R8, !P0 ;  /* 0x000000080a087207 */ /* 0x000fe40004000000 */
[----:B------:R-:W-:Y:S01]  /*6310*/  SEL R2, R11, R12, !P5 ;  /* 0x0000000c0b027207 */ /* 0x000fe20006800000 */
[----:B------:R-:W-:Y:S01]  /*6320*/  IMAD R12, R44, R9, RZ ;  /* 0x000000092c0c7224 */ /* 0x000fe200078e02ff */
[C---:B------:R-:W-:Y:S01]  /*6330*/  ISETP.GE.AND P0, PT, R8.reuse, R0, PT ;  /* 0x000000000800720c */ /* 0x040fe20003f06270 */
[----:B------:R-:W-:Y:S03]  /*6340*/  IMAD.HI.U32 R0, R8, R4, RZ ;  /* 0x0000000408007227 */ /* 0x000fe600078e00ff */
[----:B------:R-:W-:Y:S02]  /*6350*/  ISETP.GE.OR P0, PT, R2, R12, P0 ;  /* 0x0000000c0200720c */ /* 0x000fe40000706670 */
[-C--:B------:R-:W-:Y:S04]  /*6360*/  SHF.R.U32.HI R0, RZ, R5.reuse, R0 ;  /* 0x00000005ff007219 */ /* 0x080fe80000011600 */
[----:B------:R-:W-:Y:S05]  /*6370*/  SEL R13, R8, R0, !P2 ;  /* 0x00000000080d7207 */ /* 0x000fea0005000000 */
[----:B------:R-:W-:Y:S02]  /*6380*/  IMAD.MOV R12, RZ, RZ, -R13 ;  /* 0x000000ffff0c7224 */ /* 0x000fe400078e0a0d */
[----:B------:R-:W-:Y:S04]  /*6390*/  @!P0 IMAD.HI.U32 R0, R2, R4, RZ ;  /* 0x0000000402008227 */ /* 0x000fe800078e00ff */
[----:B------:R-:W-:Y:S01]  /*63a0*/  IMAD R12, R44, R12, R8 ;  /* 0x0000000c2c0c7224 */ /* 0x000fe200078e0208 */
[----:B------:R-:W-:Y:S04]  /*63b0*/  @!P0 SHF.R.U32.HI R0, RZ, R5, R0 ;  /* 0x00000005ff008219 */ /* 0x000fe80000011600 */
[----:B------:R-:W-:Y:S04]  /*63c0*/  @!P0 SEL R0, R2, R0, !P2 ;  /* 0x0000000002008207 */ /* 0x000fe80005000000 */
[----:B------:R-:W-:Y:S01]  /*63d0*/  @!P0 IADD3 R13, PT, PT, R13, -R0, RZ ;  /* 0x800000000d0d8210 */ /* 0x000fe20007ffe0ff */
[----:B------:R-:W-:Y:S01]  /*63e0*/  @!P0 IMAD R0, R9, R12, R0 ;  /* 0x0000000c09008224 */ /* 0x000fe200078e0200 */
[----:B------:R-:W-:Y:S01]  /*63f0*/  IADD3 R9, PT, PT, -R8, RZ, RZ ;  /* 0x000000ff08097210 */ /* 0x000fe20007ffe1ff */
[--C-:B------:R-:W-:Y:S02]  /*6400*/  IMAD.MOV R12, RZ, RZ, -R2.reuse ;  /* 0x000000ffff0c7224 */ /* 0x100fe400078e0a02 */
[----:B------:R-:W-:Y:S02]  /*6410*/  @!P0 IMAD R8, R13, R44, R2 ;  /* 0x0000002c0d088224 */ /* 0x000fe400078e0202 */
[----:B------:R-:W-:Y:S02]  /*6420*/  @!P0 IMAD.MOV.U32 R2, RZ, RZ, R0 ;  /* 0x000000ffff028224 */ /* 0x000fe400078e0000 */
[----:B------:R-:W-:Y:S02]  /*6430*/  IMAD R11, R3, R12, R11 ;  /* 0x0000000c030b7224 */ /* 0x000fe400078e020b */
[----:B------:R-:W-:Y:S02]  /*6440*/  IMAD R10, R6, R9, R10 ;  /* 0x00000009060a7224 */ /* 0x000fe400078e020a */
[----:B------:R-:W-:Y:S02]  /*6450*/  IMAD R11, R2, R3, R11 ;  /* 0x00000003020b7224 */ /* 0x000fe400078e020b */
[----:B------:R-:W-:Y:S02]  /*6460*/  IMAD R10, R8, R6, R10 ;  /* 0x00000006080a7224 */ /* 0x000fe400078e020a */
.L_x_126:
[----:B------:R-:W-:Y:S05]  /*6470*/  BRA.U UP1, `(.L_x_127) ;  /* 0x0000000101107547 */ /* 0x000fea000b800000 */
[----:B------:R-:W-:Y:S04]  /*6480*/  MOV R2, UR7 ;  /* 0x0000000700027c02 */ /* 0x000fe80008000f00 */
[----:B------:R-:W-:Y:S04]  /*6490*/  SHF.L.U32 R2, R2, 0x1f, RZ ;  /* 0x0000001f02027819 */ /* 0x000fe800000006ff */
[----:B------:R-:W2:Y:S02]  /*64a0*/  SYNCS.PHASECHK.TRANS64.TRYWAIT P0, [UR4+0x3e8], R2 ;  /* 0x0003e802ff0075a7 */ /* 0x000ea40008001104 */
[----:B--2---:R-:W-:Y:S05]  /*64b0*/  @!P0 BRA `(.L_x_128) ;  /* 0x0000004000bc8947 */ /* 0x004fea0003800000 */
.L_x_127:
[----:B------:R-:W-:Y:S05]  /*64c0*/  BRA.U !UP5, `(.L_x_129) ;  /* 0x000000010d347547 */ /* 0x000fea000b800000 */
[----:B------:R-:W-:Y:S01]  /*64d0*/  UPLOP3.LUT UP0, UPT, UPT, UPT, UP4, 0x80, 0x8 ;  /* 0x000000000008789c */ /* 0x000fe20003f0f040 */
[----:B--2---:R-:W-:Y:S02]  /*64e0*/  HFMA2 R0, -RZ, RZ, 0, 5.9604644775390625e-08 ;  /* 0x00000001ff007431 */ /* 0x004fe400000001ff */
[----:B------:R-:W-:Y:S03]  /*64f0*/  IMAD.MOV.U32 R78, RZ, RZ, 0x1 ;  /* 0x00000001ff4e7424 */ /* 0x000fe600078e00ff */
[----:B------:R-:W-:Y:S05]  /*6500*/  PLOP3.LUT P0, PT, PT, PT, UP0, 0x80, 0x8 ;  /* 0x000000000008781c */ /* 0x000fea0003f0f008 */
[----:B------:R-:W2:Y:S01]  /*6510*/  @UP0 LDCU.64 UR8, c[0x0][0x888] ;  /* 0x00011100ff0807ac */ /* 0x000ea20008000a00 */
[----:B------:R-:W-:Y:S07]  /*6520*/  @UP0 UIMAD UR5, UR36, UR14, URZ ;  /* 0x0000000e240502a4 */ /* 0x000fee000f8e02ff */
[----:B------:R-:W-:Y:S01]  /*6530*/  @!P0 PRMT R78, R0, 0x7610, R78 ;  /* 0x00007610004e8816 */ /* 0x000fe2000000004e */
[----:B--2---:R-:W-:Y:S03]  /*6540*/  @UP0 UIMAD.WIDE UR8, UR5, 0x4, UR8 ;  /* 0x00000004050808a5 */ /* 0x004fe6000f8e0208 */
[----:B------:R-:W2:Y:S03]  /*6550*/  @!UP0 LDCU UR5, c[0x0][0x880] ;  /* 0x00011000ff0587ac */ /* 0x000ea60008000800 */
[----:B------:R-:W-:Y:S01]  /*6560*/  IMAD.U32 R8, RZ, RZ, UR8 ;  /* 0x00000008ff087e24 */ /* 0x000fe2000f8e00ff */
[----:B------:R-:W-:Y:S05]  /*6570*/  MOV R9, UR9 ;  /* 0x0000000900097c02 */ /* 0x000fea0008000f00 */
[----:B-----5:R3:W5:Y:S02]  /*6580*/  @P0 LDG.E R51, desc[UR40][R8.64] ;  /* 0x0000002808330981 */ /* 0x020764000c1e1900 */
[----:B--23--:R-:W-:Y:S07]  /*6590*/  @!P0 IMAD.U32 R51, RZ, RZ, UR5 ;  /* 0x00000005ff338e24 */ /* 0x00cfee000f8e00ff */
.L_x_129:
[----:B-----5:R-:W-:Y:S01]  /*65a0*/  @!P3 FSETP.EQ.AND P2, PT, R51, RZ, PT ;  /* 0x000000ff3300b20b */ /* 0x020fe20003f42000 */
[----:B------:R-:W-:Y:S01]  /*65b0*/  @!UPT UIADD3 URZ, UPT, UPT, URZ, URZ, URZ ;  /* 0x000000fffffff290 */ /* 0x000fe2000fffe0ff */
[----:B------:R-:W-:Y:S11]  /*65c0*/  @!P3 BRA `(.L_x_130) ;  /* 0x000000000014b947 */ /* 0x000ff60003800000 */
[----:B------:R-:W-:Y:S02]  /*65d0*/  LOP3.LUT P0, RZ, R78, 0xff, RZ, 0xc0, !PT ;  /* 0x000000ff4eff7812 */ /* 0x000fe4000780c0ff */
[----:B------:R-:W-:Y:S04]  /*65e0*/  PLOP3.LUT P2, PT, PT, PT, UP0, 0x80, 0x8 ;  /* 0x000000000008781c */ /* 0x000fe80003f4f008 */
[----:B------:R-:W-:Y:S07]  /*65f0*/  PLOP3.LUT P2, PT, P2, PT, PT, 0x8, 0x80 ;  /* 0x000000000080781c */ /* 0x000fee000174e170 */
[----:B------:R-:W-:Y:S11]  /*6600*/  @P0 FSETP.EQ.AND P2, PT, R51, RZ, PT ;  /* 0x000000ff3300020b */ /* 0x000ff60003f42000 */
[----:B------:R-:W-:Y:S02]  /*6610*/  @!UPT UIADD3 URZ, UPT, UPT, URZ, URZ, URZ ;  /* 0x000000fffffff290 */ /* 0x000fe4000fffe0ff */
.L_x_130:
[----:B------:R-:W3:Y:S01]  /*6620*/  LDC.64 R8, c[0x0][0xb10] ;  /* 0x0002c400ff087b82 */ /* 0x000ee20000000a00 */
[----:B------:R-:W-:Y:S01]  /*6630*/  ULEA UR13, UR6, UR4, 0x3 ;  /* 0x00000004060d7291 */ /* 0x000fe2000f8e18ff */
[----:B------:R-:W-:Y:S01]  /*6640*/  SHF.L.U32 R30, R27, 0x1f, RZ ;  /* 0x0000001f1b1e7819 */ /* 0x000fe200000006ff */
[----:B------:R-:W-:Y:S01]  /*6650*/  VIADD R26, R26, 0x1 ;  /* 0x000000011a1a7836 */ /* 0x000fe20000000000 */
[----:B------:R-:W-:Y:S04]  /*6660*/  @P4 SHF.R.U32.HI R24, RZ, 0x10, R17 ;  /* 0x00000010ff184819 */ /* 0x000fe80000011611 */
[----:B------:R-:W5:Y:S02]  /*6670*/  LDC.64 R12, c[0x0][0xb18] ;  /* 0x0002c600ff0c7b82 */ /* 0x000f640000000a00 */
[----:B------:R-:W1:Y:S01]  /*6680*/  SYNCS.PHASECHK.TRANS64.TRYWAIT P5, [UR13+0x3d0], R30 ;  /* 0x0003d01eff0075a7 */ /* 0x000e6200080a110d */
[C---:B---3--:R-:W-:Y:S05]  /*6690*/  @!P1 IMAD.HI.U32 R8, R11.reuse, R8, RZ ;  /* 0x000000080b089227 */ /* 0x048fea00078e00ff */
[----:B--2---:R-:W2:Y:S01]  /*66a0*/  @!P1 LDC R0, c[0x0][0xb20] ;  /* 0x0002c800ff009b82 */ /* 0x004ea20000000800 */
[----:B------:R-:W-:Y:S01]  /*66b0*/  @!P1 SHF.R.U32.HI R8, RZ, R9, R8 ;  /* 0x00000009ff089219 */ /* 0x000fe20000011608 */
[----:B-----5:R-:W-:Y:S01]  /*66c0*/  @!P1 IMAD.HI.U32 R13, R10, R13, RZ ;  /* 0x0000000d0a0d9227 */ /* 0x020fe200078e00ff */
[----:B------:R-:W-:Y:S05]  /*66d0*/  @!P1 ISETP.NE.AND P0, PT, R12, 0x1, PT ;  /* 0x000000010c00980c */ /* 0x000fea0003f05270 */
[----:B------:R-:W3:Y:S01]  /*66e0*/  @!P1 LDC R2, c[0x0][0xb0c] ;  /* 0x0002c300ff029b82 */ /* 0x000ee20000000800 */
[----:B--2---:R-:W-:Y:S02]  /*66f0*/  @!P1 SHF.R.U32.HI R0, RZ, R0, R13 ;  /* 0x00000000ff009219 */ /* 0x004fe4000001160d */
[----:B---3--:R-:W-:Y:S02]  /*6700*/  @!P1 ISETP.NE.AND P3, PT, R2, 0x1, PT ;  /* 0x000000010200980c */ /* 0x008fe40003f65270 */
[----:B------:R-:W-:Y:S02]  /*6710*/  @!P1 SEL R9, R10, R0, !P0 ;  /* 0x000000000a099207 */ /* 0x000fe40004000000 */
[----:B------:R-:W-:Y:S02]  /*6720*/  ELECT P0, URZ, PT ;  /* 0x0000000000ff782f */ /* 0x000fe40003800000 */
[----:B------:R-:W-:Y:S05]  /*6730*/  @!P1 SEL R8, R11, R8, !P3 ;  /* 0x000000080b089207 */ /* 0x000fea0005800000 */
[----:B------:R-:W-:Y:S02]  /*6740*/  @!P1 IMAD.IADD R0, R9, 0x1, -R8 ;  /* 0x0000000109009824 */ /* 0x000fe400078e0a08 */
[----:B------:R-:W-:Y:S02]  /*6750*/  @!P1 IMAD.IADD R8, R8, 0x1, -R9 ;  /* 0x0000000108089824 */ /* 0x000fe400078e0a09 */
[----:B------:R-:W-:Y:S02]  /*6760*/  @!P1 IMAD R11, R0, R2, R11 ;  /* 0x00000002000b9224 */ /* 0x000fe400078e020b */
[----:B------:R-:W-:Y:S01]  /*6770*/  @!P1 IMAD R10, R8, R12, R10 ;  /* 0x0000000c080a9224 */ /* 0x000fe200078e020a */
[----:B-1----:R-:W-:Y:S06]  /*6780*/  @!P5 BRA `(.L_x_131) ;  /* 0x000000400020d947 */ /* 0x002fec0003800000 */
.L_x_303:
[----:B------:R-:W-:Y:S01]  /*6790*/  UIADD3 UR25, UPT, UPT, UR13, 0x3c0, URZ ;  /* 0x000003c00d197890 */ /* 0x000fe2000fffe0ff */
[----:B------:R-:W-:Y:S01]  /*67a0*/  PLOP3.LUT P0, PT, P2, P0, PT, 0xf2, 0x2f ;  /* 0x00000000002f781c */ /* 0x000fe20001701e72 */
[----:B------:R-:W-:Y:S01]  /*67b0*/  UMOV UR22, 0x0 ;  /* 0x0000000000167882 */ /* 0x000fe20000000000 */
[----:B------:R-:W-:Y:S01]  /*67c0*/  UMOV UR23, 0x10000000 ;  /* 0x1000000000177882 */ /* 0x000fe20000000000 */
[----:B------:R-:W-:Y:S01]  /*67d0*/  UPRMT UR21, UR37, 0x654, UR25 ;  /* 0x0000065425157896 */ /* 0x000fe20008000019 */
[----:B------:R-:W-:Y:S01]  /*67e0*/  UMOV UR28, UR36 ;  /* 0x00000024001c7c82 */ /* 0x000fe20008000000 */
[----:B------:R-:W-:Y:S01]  /*67f0*/  UMOV UR20, UR36 ;  /* 0x0000002400147c82 */ /* 0x000fe20008000000 */
[----:B------:R-:W-:Y:S01]  /*6800*/  UMOV UR17, UR25 ;  /* 0x0000001900117c82 */ /* 0x000fe20008000000 */
[----:B------:R-:W-:Y:S01]  /*6810*/  UMOV UR12, UR36 ;  /* 0x00000024000c7c82 */ /* 0x000fe20008000000 */
[----:B------:R-:W-:Y:S05]  /*6820*/  @P4 R2UR UR36, R24 ;  /* 0x00000000182442ca */ /* 0x000fea00000e0000 */
[----:B------:R-:W-:Y:S01]  /*6830*/  @!P0 IADD3 R2, P2, PT, R28, 0x580, RZ ;  /* 0x000005801c028810 */ /* 0x000fe20007f5e0ff */
[----:B------:R-:W-:Y:S01]  /*6840*/  @!P0 IMAD R76, R76, 0x30, RZ ;  /* 0x000000304c4c8824 */ /* 0x000fe200078e02ff */
[----:B------:R-:W-:Y:S01]  /*6850*/  VOTEU.ALL UP3, P0 ;  /* 0x0000000000ff7886 */ /* 0x000fe20000060000 */
[----:B------:R-:W-:Y:S01]  /*6860*/  VOTEU.ALL UP2, P0 ;  /* 0x0000000000ff7886 */ /* 0x000fe20000040000 */
[----:B------:R-:W-:Y:S01]  /*6870*/  @!P0 R2UR UR9, R2 ;  /* 0x00000000020982ca */ /* 0x000fe200000e0000 */
[----:B-1----:R-:W-:Y:S01]  /*6880*/  @!P0 IMAD.X R0, RZ, RZ, R29, P2 ;  /* 0x000000ffff008224 */ /* 0x002fe200010e061d */
[----:B------:R-:W-:Y:S01]  /*6890*/  @!P0 R2UR UR26, R76 ;  /* 0x000000004c1a82ca */ /* 0x000fe200000e0000 */
[----:B------:R-:W-:Y:S01]  /*68a0*/  @!P0 IMAD.SHL.U32 R77, R77, 0x40, RZ ;  /* 0x000000404d4d8824 */ /* 0x000fe200078e00ff */
[----:B------:R-:W-:Y:S01]  /*68b0*/  VOTEU.ALL UP1, P0 ;  /* 0x0000000000ff7886 */ /* 0x000fe20000020000 */
[----:B------:R-:W-:Y:S01]  /*68c0*/  IMAD.IADD R76, R10, 0x1, R74 ;  /* 0x000000010a4c7824 */ /* 0x000fe200078e024a */
[----:B------:R-:W-:Y:S02]  /*68d0*/  @!P0 R2UR UR8, R0 ;  /* 0x00000000000882ca */ /* 0x000fe400000e0000 */
[----:B------:R-:W-:Y:S01]  /*68e0*/  @!P0 R2UR UR27, R77 ;  /* 0x000000004d1b82ca */ /* 0x000fe200000e0000 */
[----:B------:R-:W-:Y:S01]  /*68f0*/  @!UP1 UIMAD UR5, UR6, 0x1800, UR4 ;  /* 0x00001800060598a4 */ /* 0x000fe2000f8e0204 */
[----:B------:R-:W-:Y:S03]  /*6900*/  IMAD.IADD R77, R11, 0x1, R75 ;  /* 0x000000010b4d7824 */ /* 0x000fe600078e024b */
[----:B------:R-:W-:Y:S01]  /*6910*/  @!UP1 UIADD3 UR24, UPT, UPT, UR5, 0x500, URZ ;  /* 0x0000050005189890 */ /* 0x000fe2000fffe0ff */
[----:B------:R-:W-:Y:S01]  /*6920*/  IMAD.U32 R8, RZ, RZ, UR9 ;  /* 0x00000009ff087e24 */ /* 0x000fe2000f8e00ff */
[----:B------:R-:W-:Y:S02]  /*6930*/  @!UP1 UIADD3 UR18, UPT, UPT, UR26, 0x10, URZ ;  /* 0x000000101a129890 */ /* 0x000fe4000fffe0ff */
[----:B------:R-:W-:Y:S02]  /*6940*/  @!UP1 UIADD3 UR16, UPT, UPT, UR5, 0xd00, URZ ;  /* 0x00000d0005109890 */ /* 0x000fe4000fffe0ff */
[----:B------:R-:W-:Y:S01]  /*6950*/  IMAD.U32 R9, RZ, RZ, UR8 ;  /* 0x00000008ff097e24 */ /* 0x000fe2000f8e00ff */
[----:B------:R-:W-:Y:S01]  /*6960*/  @!P0 R2UR UR30, R8 ;  /* 0x00000000081e82ca */ /* 0x000fe200000e0000 */
[----:B------:R-:W-:Y:S01]  /*6970*/  UMOV UR19, UR27 ;  /* 0x0000001b00137c82 */ /* 0x000fe20008000000 */
[----:B------:R-:W-:Y:S02]  /*6980*/  @!UP1 UIADD3 UR10, UPT, UPT, UR26, 0x20, URZ ;  /* 0x000000201a0a9890 */ /* 0x000fe4000fffe0ff */
[----:B------:R-:W-:Y:S01]  /*6990*/  @!P0 R2UR UR31, R9 ;  /* 0x00000000091f82ca */ /* 0x000fe200000e0000 */
[----:B------:R-:W-:Y:S01]  /*69a0*/  @!UP1 UIADD3 UR8, UPT, UPT, UR5, 0x1500, URZ ;  /* 0x0000150005089890 */ /* 0x000fe2000fffe0ff */
[----:B------:R-:W-:Y:S01]  /*69b0*/  VOTEU.ALL UP1, P0 ;  /* 0x0000000000ff7886 */ /* 0x000fe20000020000 */
[----:B------:R-:W-:Y:S01]  /*69c0*/  UMOV UR9, UR25 ;  /* 0x0000001900097c82 */ /* 0x000fe20008000000 */
[----:B------:R-:W-:Y:S09]  /*69d0*/  UMOV UR11, UR27 ;  /* 0x0000001b000b7c82 */ /* 0x000ff20008000000 */
[----:B------:R2:W-:Y:S01]  /*69e0*/  @!UP3 UTMALDG.3D [UR24], [UR30], desc[UR22] ;  /* 0x000016181e00b5b4 */ /* 0x0005e20008011000 */
[----:B------:R2:W-:Y:S01]  /*69f0*/  @!UP2 UTMALDG.3D [UR16], [UR30], desc[UR22] ;  /* 0x000016101e00a5b4 */ /* 0x0005e20008011000 */
[----:B------:R2:W-:Y:S01]  /*6a00*/  @!UP1 UTMALDG.3D [UR8], [UR30], desc[UR22] ;  /* 0x000016081e0095b4 */ /* 0x0005e20008011000 */
[----:B------:R2:W-:Y:S01]  /*6a10*/  @!P0 SYNCS.ARRIVE.TRANS64.RED.A0TR RZ, [UR13+0x3c0], R23 ;  /* 0x0003c017ffff89a7 */ /* 0x0005e2000830040d */
[C---:B------:R-:W-:Y:S04]  /*6a20*/  ISETP.NE.AND P0, PT, R26.reuse, 0x2, PT ;  /* 0x000000021a00780c */ /* 0x040fe80003f05270 */
[----:B------:R-:W-:Y:S02]  /*6a30*/  SEL R0, RZ, 0x1, P0 ;  /* 0x00000001ff007807 */ /* 0x000fe40000000000 */
[----:B------:R-:W-:Y:S02]  /*6a40*/  SEL R26, R26, RZ, P0 ;  /* 0x000000ff1a1a7207 */ /* 0x000fe40000000000 */
[----:B------:R-:W-:Y:S01]  /*6a50*/  LOP3.LUT R25, R25, R0, RZ, 0x3c, !PT ;  /* 0x0000000019197212 */ /* 0x000fe200078e3cff */
[----:B------:R-:W-:Y:S01]  /*6a60*/  SYNCS.ARRIVE.TRANS64.RED.A1T0 RZ, [UR21], RZ ;  /* 0x000000ffffff79a7 */ /* 0x000fe20008100415 */
[----:B------:R-:W-:Y:S04]  /*6a70*/  UIADD3 UR21, UPT, UPT, UR6, 0x1, URZ ;  /* 0x0000000106157890 */ /* 0x000fe8000fffe0ff */
[----:B------:R-:W-:Y:S04]  /*6a80*/  UISETP.NE.AND UP1, UPT, UR21, 0x2, UPT ;  /* 0x000000021500788c */ /* 0x000fe8000bf25270 */
[----:B------:R-:W-:Y:S02]  /*6a90*/  USEL UR13, URZ, 0x1, UP1 ;  /* 0x00000001ff0d7887 */ /* 0x000fe40008800000 */
[----:B------:R-:W-:Y:S02]  /*6aa0*/  USEL UR6, UR21, URZ, UP1 ;  /* 0x000000ff15067287 */ /* 0x000fe40008800000 */
[----:B------:R-:W-:Y:S02]  /*6ab0*/  UPLOP3.LUT UP1, UPT, UPT, UPT, UPT, 0x80, 0x8 ;  /* 0x000000000008789c */ /* 0x000fe40003f2f070 */
[----:B------:R-:W-:Y:S01]  /*6ac0*/  LOP3.LUT R27, R27, UR13, RZ, 0x3c, !PT ;  /* 0x0000000d1b1b7c12 */ /* 0x000fe2000f8e3cff */
[----:B--2---:R-:W-:Y:S08]  /*6ad0*/  @P4 BRA `(.L_x_132) ;  /* 0xfffffff400644947 */ /* 0x004ff0000383ffff */
[----:B------:R-:W-:Y:S01]  /*6ae0*/  UIADD3 UR5, UPT, UPT, UR4, 0x3d0, URZ ;  /* 0x000003d004057890 */ /* 0x000fe2000fffe0ff */
[----:B------:R-:W-:-:S03]  /*6af0*/  SHF.L.U32 R2, R27, 0x1f, RZ ;  /* 0x0000001f1b027819 */ /* 0x000fc600000006ff */
[----:B------:R-:W-:-:S09]  /*6b00*/  ULEA UR4, UR6, UR5, 0x3 ;  /* 0x0000000506047291 */ /* 0x000fd2000f8e18ff */
[----:B------:R-:W1:Y:S02]  /*6b10*/  SYNCS.PHASECHK.TRANS64.TRYWAIT P0, [UR4], R2 ;  /* 0x00000002ff0075a7 */ /* 0x000e640008001104 */
[----:B-1----:R-:W-:Y:S05]  /*6b20*/  @!P0 BRA `(.L_x_133) ;  /* 0x0000003c00508947 */ /* 0x002fea0003800000 */
.L_x_305:
[----:B------:R-:W-:-:S04]  /*6b30*/  UIADD3 UR6, UPT, UPT, UR6, 0x1, URZ ;  /* 0x0000000106067890 */ /* 0x000fc8000fffe0ff */
[----:B------:R-:W-:-:S04]  /*6b40*/  UISETP.NE.AND UP0, UPT, UR6, 0x2, UPT ;  /* 0x000000020600788c */ /* 0x000fc8000bf05270 */
[----:B------:R-:W-:Y:S02]  /*6b50*/  USEL UR4, URZ, 0x1, UP0 ;  /* 0x00000001ff047887 */ /* 0x000fe40008000000 */
[----:B------:R-:W-:-:S04]  /*6b60*/  USEL UR6, UR6, URZ, UP0 ;  /* 0x000000ff06067287 */ /* 0x000fc80008000000 */
[----:B------:R-:W-:Y:S01]  /*6b70*/  ULEA UR6, UR6, UR5, 0x3 ;  /* 0x0000000506067291 */ /* 0x000fe2000f8e18ff */
[----:B-1----:R-:W-:-:S04]  /*6b80*/  LOP3.LUT R2, R27, UR4, RZ, 0x3c, !PT ;  /* 0x000000041b027c12 */ /* 0x002fc8000f8e3cff */
[----:B------:R-:W-:Y:S01]  /*6b90*/  SHF.L.U32 R2, R2, 0x1f, RZ ;  /* 0x0000001f02027819 */ /* 0x000fe200000006ff */
[----:B------:R-:W-:-:S07]  /*6ba0*/  IMAD.U32 R0, RZ, RZ, UR6 ;  /* 0x00000006ff007e24 */ /* 0x000fce000f8e00ff */
.L_x_134:
[----:B-1----:R1:W2:Y:S02]  /*6bb0*/  SYNCS.PHASECHK.TRANS64.TRYWAIT P0, [R0+URZ], R2 ;  /* 0x00000002000075a7 */ /* 0x0022a400080011ff */
[----:B--2---:R-:W-:Y:S05]  /*6bc0*/  @!P0 NANOSLEEP.SYNCS 0x989680 ;  /* 0x009896800000895d */ /* 0x004fea0003900000 */
[----:B------:R-:W2:Y:S02]  /*6bd0*/  @!P0 SYNCS.PHASECHK.TRANS64 P0, [R0+URZ], R2 ;  /* 0x00000002000085a7 */ /* 0x000ea400080010ff */
[----:B--2---:R-:W-:Y:S05]  /*6be0*/  @P0 EXIT ;  /* 0x000000000000094d */ /* 0x004fea0003800000 */
[----:B------:R-:W-:Y:S05]  /*6bf0*/  BRA `(.L_x_134) ;  /* 0xfffffffc00ec7947 */ /* 0x000fea000383ffff */
.L_x_124:
[----:B------:R-:W-:-:S06]  /*6c00*/  UISETP.GE.AND UP1, UPT, UR8, 0x4, UPT ;  /* 0x000000040800788c */ /* 0x000fcc000bf26270 */
[----:B------:R-:W-:-:S13]  /*6c10*/  PLOP3.LUT P0, PT, PT, PT, UP1, 0x80, 0x8 ;  /* 0x000000000008781c */ /* 0x000fda0003f0f018 */
[----:B------:R-:W-:Y:S05]  /*6c20*/  @!P0 EXIT ;  /* 0x000000000000894d */ /* 0x000fea0003800000 */
[----:B------:R-:W-:Y:S01]  /*6c30*/  BAR.SYNC.DEFER_BLOCKING 0x6, 0xa0 ;  /* 0x0182800000007b1d */ /* 0x000fe20000010000 */
[C---:B------:R-:W-:Y:S01]  /*6c40*/  IMAD.SHL.U32 R3, R89.reuse, 0x10, RZ ;  /* 0x0000001059037824 */ /* 0x040fe200078e00ff */
[----:B------:R-:W-:Y:S01]  /*6c50*/  SHF.R.U32.HI R4, RZ, 0x1, R89 ;  /* 0x00000001ff047819 */ /* 0x000fe20000011659 */
[C---:B------:R-:W-:Y:S01]  /*6c60*/  IMAD.SHL.U32 R2, R89.reuse, 0x8, RZ ;  /* 0x0000000859027824 */ /* 0x040fe200078e00ff */
[----:B------:R-:W-:Y:S01]  /*6c70*/  CS2R R86, SRZ ;  /* 0x0000000000567805 */ /* 0x000fe2000001ff00 */
[----:B------:R-:W-:Y:S01]  /*6c80*/  IMAD.U32 R16, R89, 0x10000, RZ ;  /* 0x0001000059107824 */ /* 0x000fe200078e00ff */
[----:B------:R-:W-:Y:S02]  /*6c90*/  UMOV UR42, 0x400 ;  /* 0x00000400002a7882 */ /* 0x000fe40000000000 */
[----:B------:R-:W1:Y:S01]  /*6ca0*/  LDC R81, c[0x0][0x370] ;  /* 0x0000dc00ff517b82 */ /* 0x000e620000000800 */
[----:B------:R-:W-:Y:S01]  /*6cb0*/  ULEA UR42, UR37, UR42, 0x18 ;  /* 0x0000002a252a7291 */ /* 0x000fe2000f8ec0ff */
[----:B------:R-:W-:Y:S01]  /*6cc0*/  LOP3.LUT R5, R3, 0x40, RZ, 0xc0, !PT ;  /* 0x0000004003057812 */ /* 0x000fe200078ec0ff */
[----:B------:R-:W-:Y:S01]  /*6cd0*/  IMAD.SHL.U32 R82, R89, 0x2, RZ ;  /* 0x0000000259527824 */ /* 0x000fe200078e00ff */
[----:B------:R-:W-:Y:S01]  /*6ce0*/  LOP3.LUT R2, R2, 0x300, RZ, 0xc0, !PT ;  /* 0x0000030002027812 */ /* 0x000fe200078ec0ff */
[----:B------:R-:W-:Y:S01]  /*6cf0*/  IMAD.MOV.U32 R88, RZ, RZ, 0x1 ;  /* 0x00000001ff587424 */ /* 0x000fe200078e00ff */
[----:B------:R-:W-:Y:S01]  /*6d00*/  LOP3.LUT R4, R5, 0x8, R4, 0xf8, !PT ;  /* 0x0000000805047812 */ /* 0x000fe200078ef804 */
[----:B------:R-:W-:Y:S01]  /*6d10*/  IMAD.MOV.U32 R49, RZ, RZ, RZ ;  /* 0x000000ffff317224 */ /* 0x000fe200078e00ff */
[----:B------:R-:W2:Y:S01]  /*6d20*/  LDC R46, c[0x0][0xb0c] ;  /* 0x0002c300ff2e7b82 */ /* 0x000ea20000000800 */
[--C-:B------:R-:W-:Y:S01]  /*6d30*/  LOP3.LUT R2, R2, 0x30, R3.reuse, 0xf8, !PT ;  /* 0x0000003002027812 */ /* 0x100fe200078ef803 */
[----:B------:R-:W-:Y:S01]  /*6d40*/  IMAD.MOV.U32 R91, RZ, RZ, RZ ;  /* 0x000000ffff5b7224 */ /* 0x000fe200078e00ff */
[----:B------:R-:W-:Y:S01]  /*6d50*/  LOP3.LUT R16, R16, 0x600000, RZ, 0xc0, !PT ;  /* 0x0060000010107812 */ /* 0x000fe200078ec0ff */
[----:B------:R-:W-:Y:S01]  /*6d60*/  IMAD.MOV.U32 R85, RZ, RZ, RZ ;  /* 0x000000ffff557224 */ /* 0x000fe200078e00ff */
[----:B------:R-:W-:Y:S01]  /*6d70*/  LOP3.LUT R82, R4, 0x8, R82, 0x78, !PT ;  /* 0x0000000804527812 */ /* 0x000fe200078e7852 */
[----:B------:R-:W4:Y:S01]  /*6d80*/  LDCU.64 UR48, c[0x0][0x348] ;  /* 0x00006900ff3077ac */ /* 0x000f220008000a00 */
[----:B------:R-:W-:Y:S01]  /*6d90*/  LOP3.LUT R2, R2, 0x80, R3, 0xf8, !PT ;  /* 0x0000008002027812 */ /* 0x000fe200078ef803 */
[----:B------:R-:W1:Y:S01]  /*6da0*/  LDC R79, c[0x0][0xb20] ;  /* 0x0002c800ff4f7b82 */ /* 0x000e620000000800 */
[----:B------:R-:W3:Y:S01]  /*6db0*/  LDS R0, [UR42+0x4a0] ;  /* 0x0004a02aff007984 */ /* 0x000ee20008000800 */
[----:B------:R-:W-:Y:S01]  /*6dc0*/  LOP3.LUT R89, R89, 0x60, RZ, 0xc0, !PT ;  /* 0x0000006059597812 */ /* 0x000fe200078ec0ff */
[----:B------:R-:W1:Y:S01]  /*6dd0*/  LDCU.64 UR38, c[0x0][0x888] ;  /* 0x00011100ff2677ac */ /* 0x000e620008000a00 */
[----:B------:R-:W-:Y:S01]  /*6de0*/  LOP3.LUT R82, R2, R82, RZ, 0xfc, !PT ;  /* 0x0000005202527212 */ /* 0x000fe200078efcff */
[----:B------:R-:W-:-:S03]  /*6df0*/  UIADD3 UR45, UPT, UPT, UR42, 0x500, URZ ;  /* 0x000005002a2d7890 */ /* 0x000fc6000fffe0ff */
[----:B------:R-:W1:Y:S01]  /*6e00*/  LDC R45, c[0x0][0xb30] ;  /* 0x0002cc00ff2d7b82 */ /* 0x000e620000000800 */
[----:B------:R-:W-:Y:S01]  /*6e10*/  UMOV UR44, URZ ;  /* 0x000000ff002c7c82 */ /* 0x000fe20008000000 */
[----:B------:R-:W-:-:S06]  /*6e20*/  UMOV UR43, URZ ;  /* 0x000000ff002b7c82 */ /* 0x000fcc0008000000 */
[----:B------:R-:W1:Y:S08]  /*6e30*/  LDC.64 R72, c[0x0][0xb10] ;  /* 0x0002c400ff487b82 */ /* 0x000e700000000a00 */
[----:B------:R-:W1:Y:S08]  /*6e40*/  LDC.64 R42, c[0x0][0xb18] ;  /* 0x0002c600ff2a7b82 */ /* 0x000e700000000a00 */
[----:B------:R-:W1:Y:S08]  /*6e50*/  LDC.64 R68, c[0x0][0x888] ;  /* 0x00022200ff447b82 */ /* 0x000e700000000a00 */
[----:B------:R-:W1:Y:S01]  /*6e60*/  LDC.64 R40, c[0x0][0xb28] ;  /* 0x0002ca00ff287b82 */ /* 0x000e620000000a00 */
[----:B---3--:R-:W-:-:S07]  /*6e70*/  IMAD.IADD R16, R0, 0x1, R16 ;  /* 0x0000000100107824 */ /* 0x008fce00078e0210 */
[----:B------:R-:W3:Y:S08]  /*6e80*/  LDC.64 R70, c[0x0][0x890] ;  /* 0x00022400ff467b82 */ /* 0x000ef00000000a00 */
[----:B------:R-:W1:Y:S08]  /*6e90*/  LDC.64 R66, c[0x0][0x8b0] ;  /* 0x00022c00ff427b82 */ /* 0x000e700000000a00 */
[----:B------:R-:W1:Y:S08]  /*6ea0*/  LDC.64 R64, c[0x0][0x8a8] ;  /* 0x00022a00ff407b82 */ /* 0x000e700000000a00 */
[----:B--2-4-:R-:W1:Y:S02]  /*6eb0*/  LDC R80, c[0x0][0x374] ;  /* 0x0000dd00ff507b82 */ /* 0x014e640000000800 */
.L_x_156:
[C---:B------:R-:W-:Y:S02]  /*6ec0*/  LEA R0, R91.reuse, UR42, 0x3 ;  /* 0x0000002a5b007c11 */ /* 0x040fe4000f8e18ff */
[----:B------:R-:W-:Y:S02]  /*6ed0*/  SHF.L.U32 R2, R86, 0x1f, RZ ;  /* 0x0000001f56027819 */ /* 0x000fe400000006ff */
[----:B------:R-:W-:Y:S02]  /*6ee0*/  LEA R20, R91, UR42, 0x4 ;  /* 0x0000002a5b147c11 */ /* 0x000fe4000f8e20ff */
[----:B------:R-:W2:Y:S02]  /*6ef0*/  SYNCS.PHASECHK.TRANS64.TRYWAIT P0, [R0+URZ+0x3f0], R2 ;  /* 0x0003f002000075a7 */ /* 0x000ea400080011ff */
[----:B--2---:R-:W-:Y:S05]  /*6f00*/  @!P0 BRA `(.L_x_135) ;  /* 0x0000003800708947 */ /* 0x004fea0003800000 */
.L_x_306:
[----:B------:R-:W4:Y:S01]  /*6f10*/  LDC.64 R10, c[0x0][0xb10] ;  /* 0x0002c400ff0a7b82 */ /* 0x000f220000000a00 */
[----:B------:R-:W3:Y:S01]  /*6f20*/  LDS.128 R20, [R20+0x480] ;  /* 0x0004800014147984 */ /* 0x000ee20000000c00 */
[----:B-1----:R-:W-:Y:S01]  /*6f30*/  ISETP.NE.AND P1, PT, R45, 0x1, PT ;  /* 0x000000012d00780c */ /* 0x002fe20003f25270 */
[----:B--2---:R-:W-:Y:S01]  /*6f40*/  VIADD R0, R0, 0x400 ;  /* 0x0000040000007836 */ /* 0x004fe20000000000 */
[----:B------:R-:W-:Y:S04]  /*6f50*/  ISETP.GE.AND P0, PT, R44, 0x1, PT ;  /* 0x000000012c00780c */ /* 0x000fe80003f06270 */
[----:B------:R-:W1:Y:S01]  /*6f60*/  LDC.64 R8, c[0x0][0xb18] ;  /* 0x0002c600ff087b82 */ /* 0x000e620000000a00 */
[----:B------:R-:W-:Y:S01]  /*6f70*/  PRMT R0, RZ, 0x654, R0 ;  /* 0x00000654ff007816 */ /* 0x000fe20000000000 */
[----:B------:R-:W-:Y:S01]  /*6f80*/  @!PT LDS RZ, [RZ] ;  /* 0x00000000fffff984 */ /* 0x000fe20000000800 */
[----:B------:R-:W-:Y:S01]  /*6f90*/  @!PT LDS RZ, [RZ] ;  /* 0x00000000fffff984 */ /* 0x000fe20000000800 */
[----:B------:R-:W-:Y:S01]  /*6fa0*/  @!PT LDS RZ, [RZ] ;  /* 0x00000000fffff984 */ /* 0x000fe20000000800 */
[----:B------:R-:W-:Y:S01]  /*6fb0*/  @!PT LDS RZ, [RZ] ;  /* 0x00000000fffff984 */ /* 0x000fe20000000800 */
[----:B------:R2:W-:Y:S06]  /*6fc0*/  MEMBAR.ALL.CTA ;  /* 0x0000000000007992 */ /* 0x0005ec0000008000 */
[----:B--2---:R-:W2:Y:S01]  /*6fd0*/  FENCE.VIEW.ASYNC.S ;  /* 0x00000000000073c6 */ /* 0x004ea20000000000 */
[----:B------:R-:W1:Y:S08]  /*6fe0*/  @!P1 LDC R12, c[0x0][0xb20] ;  /* 0x0002c800ff0c9b82 */ /* 0x000e700000000800 */
[----:B------:R-:W1:Y:S01]  /*6ff0*/  @!P1 LDC R7, c[0x0][0xb0c] ;  /* 0x0002c300ff079b82 */ /* 0x000e620000000800 */
[----:B--2---:R2:W-:Y:S01]  /*7000*/  SYNCS.ARRIVE.TRANS64.RED.A1T0 RZ, [R0+URZ], RZ ;  /* 0x000000ff00ff79a7 */ /* 0x0045e200081004ff */
[----:B---3--:R-:W-:Y:S04]  /*7010*/  LOP3.LUT P4, RZ, R22, 0x1, RZ, 0xc0, !PT ;  /* 0x0000000116ff7812 */ /* 0x008fe8000788c0ff */
[----:B------:R-:W-:Y:S09]  /*7020*/  P2R R90, PR, RZ, 0x10 ;  /* 0x00000010ff5a7803 */ /* 0x000ff20000000000 */
[----:B------:R-:W-:Y:S02]  /*7030*/  @P4 MOV R48, R20 ;  /* 0x0000001400304202 */ /* 0x000fe40000000f00 */
[----:B------:R-:W-:Y:S01]  /*7040*/  @P4 LOP3.LUT R47, R21, 0xffff, RZ, 0xc0, !PT ;  /* 0x0000ffff152f4812 */ /* 0x000fe200078ec0ff */
[----:B--2-4-:R-:W-:Y:S06]  /*7050*/  @!P0 BRA `(.L_x_136) ;  /* 0x0000000000a48947 */ /* 0x014fec0003800000 */
[----:B------:R-:W-:Y:S01]  /*7060*/  IMAD.HI.U32 R0, R80, R43, RZ ;  /* 0x0000002b50007227 */ /* 0x000fe200078e00ff */
[----:B------:R-:W-:Y:S02]  /*7070*/  ISETP.NE.AND P0, PT, R42, 0x1, PT ;  /* 0x000000012a00780c */ /* 0x000fe40003f05270 */
[----:B------:R-:W-:Y:S01]  /*7080*/  ISETP.NE.AND P2, PT, R44, 0x1, PT ;  /* 0x000000012c00780c */ /* 0x000fe20003f45270 */
[----:B------:R-:W-:Y:S01]  /*7090*/  IMAD.HI.U32 R4, R81, R72, RZ ;  /* 0x0000004851047227 */ /* 0x000fe200078e00ff */
[----:B------:R-:W-:Y:S02]  /*70a0*/  SHF.R.U32.HI R0, RZ, R79, R0 ;  /* 0x0000004fff007219 */ /* 0x000fe40000011600 */
[----:B------:R-:W-:Y:S01]  /*70b0*/  ISETP.NE.AND P3, PT, R46, 0x1, PT ;  /* 0x000000012e00780c */ /* 0x000fe20003f65270 */
[----:B------:R-:W-:Y:S01]  /*70c0*/  IMAD.HI.U32 R6, R47, R43, RZ ;  /* 0x0000002b2f067227 */ /* 0x000fe200078e00ff */
[-C--:B------:R-:W-:Y:S02]  /*70d0*/  SHF.R.U32.HI R4, RZ, R73.reuse, R4 ;  /* 0x00000049ff047219 */ /* 0x080fe40000011604 */
[----:B------:R-:W-:Y:S01]  /*70e0*/  SEL R0, R80, R0, !P0 ;  /* 0x0000000050007207 */ /* 0x000fe20004000000 */
[----:B------:R-:W-:Y:S01]  /*70f0*/  IMAD.HI.U32 R5, R48, R72, RZ ;  /* 0x0000004830057227 */ /* 0x000fe200078e00ff */
[----:B------:R-:W-:Y:S03]  /*7100*/  SEL R4, R81, R4, !P3 ;  /* 0x0000000451047207 */ /* 0x000fe60005800000 */
[-C--:B------:R-:W-:Y:S01]  /*7110*/  IMAD.HI.U32 R3, R0, R40.reuse, RZ ;  /* 0x0000002800037227 */ /* 0x080fe200078e00ff */
[----:B------:R-:W-:Y:S03]  /*7120*/  SHF.R.U32.HI R5, RZ, R73, R5 ;  /* 0x00000049ff057219 */ /* 0x000fe60000011605 */
[----:B------:R-:W-:Y:S01]  /*7130*/  IMAD.HI.U32 R2, R4, R40, RZ ;  /* 0x0000002804027227 */ /* 0x000fe200078e00ff */
[----:B------:R-:W-:Y:S02]  /*7140*/  @P2 SHF.R.U32.HI R0, RZ, R41, R3 ;  /* 0x00000029ff002219 */ /* 0x000fe40000011603 */
[----:B------:R-:W-:Y:S02]  /*7150*/  SHF.R.U32.HI R3, RZ, R79, R6 ;  /* 0x0000004fff037219 */ /* 0x000fe40000011606 */
[----:B------:R-:W-:Y:S01]  /*7160*/  @P2 SHF.R.U32.HI R4, RZ, R41, R2 ;  /* 0x00000029ff042219 */ /* 0x000fe20000011602 */
[----:B------:R-:W-:Y:S01]  /*7170*/  IMAD R0, R44, R0, RZ ;  /* 0x000000002c007224 */ /* 0x000fe200078e02ff */
[----:B------:R-:W-:Y:S02]  /*7180*/  SEL R3, R47, R3, !P0 ;  /* 0x000000032f037207 */ /* 0x000fe40004000000 */
[----:B------:R-:W-:Y:S01]  /*7190*/  SEL R2, R48, R5, !P3 ;  /* 0x0000000530027207 */ /* 0x000fe20005800000 */
[----:B------:R-:W-:Y:S01]  /*71a0*/  IMAD R5, R44, R4, RZ ;  /* 0x000000042c057224 */ /* 0x000fe200078e02ff */
[C---:B------:R-:W-:Y:S01]  /*71b0*/  ISETP.GE.AND P0, PT, R3.reuse, R0, PT ;  /* 0x000000000300720c */ /* 0x040fe20003f06270 */
[C---:B------:R-:W-:Y:S03]  /*71c0*/  IMAD.HI.U32 R0, R3.reuse, R40, RZ ;  /* 0x0000002803007227 */ /* 0x040fe600078e00ff */
[C---:B------:R-:W-:Y:S02]  /*71d0*/  ISETP.GE.OR P0, PT, R2.reuse, R5, P0 ;  /* 0x000000050200720c */ /* 0x040fe40000706670 */
[----:B------:R-:W-:Y:S04]  /*71e0*/  SHF.R.U32.HI R0, RZ, R41, R0 ;  /* 0x00000029ff007219 */ /* 0x000fe80000011600 */
[C---:B------:R-:W-:Y:S05]  /*71f0*/  SEL R6, R3.reuse, R0, !P2 ;  /* 0x0000000003067207 */ /* 0x040fea0005000000 */
        /* <DEDUP_REMOVED lines=14> */
[----:B------:R-:W-:Y:S07]  /*72e0*/  IMAD R47, R3, R42, R47 ;  /* 0x0000002a032f7224 */ /* 0x000fee00078e022f */
.L_x_136:
[----:B------:R-:W-:Y:S01]  /*72f0*/  @!P1 IMAD.HI.U32 R0, R48, R10, RZ ;  /* 0x0000000a30009227 */ /* 0x000fe200078e00ff */
[----:B-1----:R-:W-:Y:S01]  /*7300*/  @!P1 ISETP.NE.AND P0, PT, R8, 0x1, PT ;  /* 0x000000010800980c */ /* 0x002fe20003f05270 */
[----:B------:R-:W-:Y:S01]  /*7310*/  ULOP3.LUT UP0, URZ, UR45, 0x90, URZ, 0xc0, !UPT ;  /* 0x000000902dff7892 */ /* 0x000fe2000f80c0ff */
[----:B------:R-:W-:Y:S01]  /*7320*/  @!P1 ISETP.NE.AND P2, PT, R7, 0x1, PT ;  /* 0x000000010700980c */ /* 0x000fe20003f45270 */
[----:B------:R-:W-:Y:S01]  /*7330*/  @!P1 IMAD.HI.U32 R2, R47, R9, RZ ;  /* 0x000000092f029227 */ /* 0x000fe200078e00ff */
[----:B------:R-:W-:Y:S02]  /*7340*/  @!P1 SHF.R.U32.HI R0, RZ, R11, R0 ;  /* 0x0000000bff009219 */ /* 0x000fe40000011600 */
[----:B------:R-:W-:Y:S01]  /*7350*/  @P4 SHF.R.U32.HI R84, RZ, 0x10, R21 ;  /* 0x00000010ff544819 */ /* 0x000fe20000011615 */
[----:B------:R-:W-:Y:S01]  /*7360*/  VIADD R91, R91, 0x1 ;  /* 0x000000015b5b7836 */ /* 0x000fe20000000000 */
[----:B------:R-:W-:Y:S02]  /*7370*/  @!P1 SHF.R.U32.HI R2, RZ, R12, R2 ;  /* 0x0000000cff029219 */ /* 0x000fe40000011602 */
[----:B------:R-:W-:Y:S02]  /*7380*/  @!P1 SEL R3, R48, R0, !P2 ;  /* 0x0000000030039207 */ /* 0x000fe40005000000 */
[----:B------:R-:W-:Y:S05]  /*7390*/  @!P1 SEL R2, R47, R2, !P0 ;  /* 0x000000022f029207 */ /* 0x000fea0004000000 */
[----:B------:R-:W-:Y:S02]  /*73a0*/  @!P1 IMAD.IADD R0, R2, 0x1, -R3 ;  /* 0x0000000102009824 */ /* 0x000fe400078e0a03 */
[----:B------:R-:W-:Y:S02]  /*73b0*/  @!P1 IMAD.IADD R2, R3, 0x1, -R2 ;  /* 0x0000000103029824 */ /* 0x000fe400078e0a02 */
[----:B------:R-:W-:Y:S02]  /*73c0*/  @!P1 IMAD R48, R0, R7, R48 ;  /* 0x0000000700309224 */ /* 0x000fe400078e0230 */
[----:B------:R-:W-:Y:S01]  /*73d0*/  @!P1 IMAD R47, R2, R8, R47 ;  /* 0x00000008022f9224 */ /* 0x000fe200078e022f */
[----:B------:R-:W-:Y:S06]  /*73e0*/  BRA.U !UP0, `(.L_x_137) ;  /* 0x00000001087c7547 */ /* 0x000fec000b800000 */
[----:B------:R-:W1:Y:S01]  /*73f0*/  LDCU.64 UR8, c[0x4][0x80] ;  /* 0x01001000ff0877ac */ /* 0x000e620008000a00 */
[----:B------:R-:W-:Y:S01]  /*7400*/  MOV R2, 0x0 ;  /* 0x0000000000027802 */ /* 0x000fe20000000f00 */
[----:B------:R-:W-:Y:S02]  /*7410*/  HFMA2 R12, -RZ, RZ, 0, 5.9604644775390625e-08 ;  /* 0x00000001ff0c7431 */ /* 0x000fe400000001ff */
[----:B------:R-:W-:Y:S01]  /*7420*/  IMAD.MOV.U32 R8, RZ, RZ, 0x70 ;  /* 0x00000070ff087424 */ /* 0x000fe200078e00ff */
[----:B------:R2:W3:Y:S01]  /*7430*/  LDC.64 R14, c[0x4][R2] ;  /* 0x01000000020e7b82 */ /* 0x0004e20000000a00 */
[----:B------:R-:W4:Y:S01]  /*7440*/  LDCU.64 UR6, c[0x4][0x88] ;  /* 0x01001100ff0677ac */ /* 0x000f220008000a00 */
[----:B------:R-:W-:Y:S01]  /*7450*/  IMAD.MOV.U32 R13, RZ, RZ, RZ ;  /* 0x000000ffff0d7224 */ /* 0x000fe200078e00ff */
[----:B------:R-:W2:Y:S01]  /*7460*/  LDCU.64 UR4, c[0x4][0x8] ;  /* 0x01000100ff0477ac */ /* 0x000ea20008000a00 */
[----:B-1----:R-:W-:Y:S01]  /*7470*/  MOV R5, UR9 ;  /* 0x0000000900057c02 */ /* 0x002fe20008000f00 */
[----:B------:R-:W-:Y:S01]  /*7480*/  IMAD.U32 R4, RZ, RZ, UR8 ;  /* 0x00000008ff047e24 */ /* 0x000fe2000f8e00ff */
[----:B----4-:R-:W-:Y:S01]  /*7490*/  MOV R7, UR7 ;  /* 0x0000000700077c02 */ /* 0x010fe20008000f00 */
[----:B------:R-:W-:Y:S01]  /*74a0*/  IMAD.U32 R6, RZ, RZ, UR6 ;  /* 0x00000006ff067e24 */ /* 0x000fe2000f8e00ff */
[----:B--2---:R-:W-:Y:S01]  /*74b0*/  MOV R11, UR5 ;  /* 0x00000005000b7c02 */ /* 0x004fe20008000f00 */
[----:B------:R-:W-:Y:S02]  /*74c0*/  IMAD.U32 R10, RZ, RZ, UR4 ;  /* 0x00000004ff0a7e24 */ /* 0x000fe4000f8e00ff */
[----:B------:R-:W-:Y:S07]  /*74d0*/  LEPC R20, `(.L_x_138) ;  /* 0x000000001014794e */ /* 0x000fee0000000000 */
[----:B---3-5:R-:W-:Y:S05]  /*74e0*/  CALL.ABS.NOINC R14 ;  /* 0x000000000e007343 */ /* 0x028fea0003c00000 */
.L_x_138:
[----:B------:R-:W1:Y:S01]  /*74f0*/  LDCU.64 UR8, c[0x4][0x80] ;  /* 0x01001000ff0877ac */ /* 0x000e620008000a00 */
[----:B------:R-:W2:Y:S01]  /*7500*/  LDC.64 R2, c[0x4][R2] ;  /* 0x0100000002027b82 */ /* 0x000ea20000000a00 */
[----:B------:R-:W-:Y:S02]  /*7510*/  HFMA2 R12, -RZ, RZ, 0, 5.9604644775390625e-08 ;  /* 0x00000001ff0c7431 */ /* 0x000fe400000001ff */
[----:B------:R-:W-:Y:S02]  /*7520*/  IMAD.MOV.U32 R8, RZ, RZ, 0x70 ;  /* 0x00000070ff087424 */ /* 0x000fe400078e00ff */
[----:B------:R-:W-:Y:S01]  /*7530*/  IMAD.MOV.U32 R13, RZ, RZ, RZ ;  /* 0x000000ffff0d7224 */ /* 0x000fe200078e00ff */
[----:B------:R-:W3:Y:S01]  /*7540*/  LDCU.64 UR6, c[0x4][0x88] ;  /* 0x01001100ff0677ac */ /* 0x000ee20008000a00 */
[----:B------:R-:W4:Y:S01]  /*7550*/  LDCU.64 UR4, c[0x4][0x8] ;  /* 0x01000100ff0477ac */ /* 0x000f220008000a00 */
[----:B-1----:R-:W-:Y:S02]  /*7560*/  MOV R4, UR8 ;  /* 0x0000000800047c02 */ /* 0x002fe40008000f00 */
[----:B------:R-:W-:Y:S02]  /*7570*/  MOV R5, UR9 ;  /* 0x0000000900057c02 */ /* 0x000fe40008000f00 */
[----:B---3--:R-:W-:Y:S01]  /*7580*/  MOV R7, UR7 ;  /* 0x0000000700077c02 */ /* 0x008fe20008000f00 */
[----:B------:R-:W-:Y:S01]  /*7590*/  IMAD.U32 R6, RZ, RZ, UR6 ;  /* 0x00000006ff067e24 */ /* 0x000fe2000f8e00ff */
[----:B----4-:R-:W-:Y:S01]  /*75a0*/  MOV R11, UR5 ;  /* 0x00000005000b7c02 */ /* 0x010fe20008000f00 */
[----:B------:R-:W-:Y:S02]  /*75b0*/  IMAD.U32 R10, RZ, RZ, UR4 ;  /* 0x00000004ff0a7e24 */ /* 0x000fe4000f8e00ff */
[----:B------:R-:W-:Y:S07]  /*75c0*/  LEPC R20, `(.L_x_137) ;  /* 0x000000001014794e */ /* 0x000fee0000000000 */
[----:B--2---:R-:W-:Y:S05]  /*75d0*/  CALL.ABS.NOINC R2 ;  /* 0x0000000002007343 */ /* 0x004fea0003c00000 */
.L_x_137:
[----:B------:R-:W-:Y:S01]  /*75e0*/  ISETP.NE.U32.AND P2, PT, R70, RZ, PT ;  /* 0x000000ff4600720c */ /* 0x000fe20003f45070 */
[----:B------:R-:W-:Y:S01]  /*75f0*/  UISETP.NE.AND UP1, UPT, UR46, URZ, UPT ;  /* 0x000000ff2e00728c */ /* 0x000fe2000bf25270 */
[----:B------:R-:W-:Y:S02]  /*7600*/  ISETP.NE.U32.AND P4, PT, R66, RZ, PT ;  /* 0x000000ff4200720c */ /* 0x000fe40003f85070 */
[----:B------:R-:W-:Y:S02]  /*7610*/  ISETP.NE.AND.EX P2, PT, R71, RZ, PT, P2 ;  /* 0x000000ff4700720c */ /* 0x000fe40003f45320 */
[----:B------:R-:W-:Y:S02]  /*7620*/  PLOP3.LUT P1, PT, PT, PT, PT, 0x8, 0x80 ;  /* 0x000000000080781c */ /* 0x000fe40003f2e170 */
[----:B------:R-:W-:Y:S02]  /*7630*/  PLOP3.LUT P0, PT, PT, PT, UP1, 0x80, 0x8 ;  /* 0x000000000008781c */ /* 0x000fe40003f0f018 */
[----:B------:R-:W-:Y:S02]  /*7640*/  ISETP.NE.AND.EX P4, PT, R67, RZ, PT, P4 ;  /* 0x000000ff4300720c */ /* 0x000fe40003f85340 */
[----:B------:R-:W1:Y:S09]  /*7650*/  @UP1 LDCU.64 UR4, c[0x0][0x888] ;  /* 0x00011100ff0417ac */ /* 0x000e720008000a00 */
[----:B------:R-:W-:Y:S01]  /*7660*/  @P0 PLOP3.LUT P1, PT, P2, PT, PT, 0x80, 0x8 ;  /* 0x000000000008081c */ /* 0x000fe2000172f070 */
[----:B-1----:R-:W-:Y:S04]  /*7670*/  @UP1 UISETP.NE.U32.AND UP0, UPT, UR4, URZ, UPT ;  /* 0x000000ff0400128c */ /* 0x002fe8000bf05070 */
[----:B------:R-:W-:Y:S04]  /*7680*/  @UP1 UISETP.NE.AND.EX UP0, UPT, UR5, URZ, UPT, UP0 ;  /* 0x000000ff0500128c */ /* 0x000fe8000bf05300 */
[----:B------:R-:W-:Y:S01]  /*7690*/  @UP1 USEL UR4, URZ, 0xffffffff, UP0 ;  /* 0xffffffffff041887 */ /* 0x000fe20008000000 */
[----:B------:R-:W-:Y:S11]  /*76a0*/  @!P2 BRA `(.L_x_139) ;  /* 0x00000000002ca947 */ /* 0x000ff60003800000 */
[----:B------:R-:W-:Y:S01]  /*76b0*/  ISETP.NE.U32.AND P3, PT, R68, RZ, PT ;  /* 0x000000ff4400720c */ /* 0x000fe20003f65070 */
[----:B------:R-:W-:Y:S03]  /*76c0*/  IMAD.MOV.U32 R78, RZ, RZ, 0x1 ;  /* 0x00000001ff4e7424 */ /* 0x000fe600078e00ff */
[----:B------:R-:W-:Y:S11]  /*76d0*/  ISETP.NE.AND.EX P3, PT, R69, RZ, PT, P3 ;  /* 0x000000ff4500720c */ /* 0x000ff60003f65330 */
[----:B------:R-:W-:Y:S02]  /*76e0*/  @!UPT UIADD3 URZ, UPT, UPT, URZ, URZ, URZ ;  /* 0x000000fffffff290 */ /* 0x000fe4000fffe0ff */
[----:B------:R-:W1:Y:S01]  /*76f0*/  @P3 LDC.64 R2, c[0x0][0x888] ;  /* 0x00022200ff023b82 */ /* 0x000e620000000a00 */
[----:B------:R-:W-:Y:S04]  /*7700*/  @P3 IMAD R0, R70, UR36, RZ ;  /* 0x0000002446003c24 */ /* 0x000fe8000f8e02ff */
[----:B-1----:R-:W-:Y:S04]  /*7710*/  @P3 IMAD.WIDE R2, R0, 0x4, R2 ;  /* 0x0000000400023825 */ /* 0x002fe800078e0202 */
[----:B------:R-:W-:Y:S01]  /*7720*/  HFMA2 R0, -RZ, RZ, 0, 5.9604644775390625e-08 ;  /* 0x00000001ff007431 */ /* 0x000fe200000001ff */
[----:B-----5:R1:W5:Y:S04]  /*7730*/  @P3 LDG.E R51, desc[UR40][R2.64] ;  /* 0x0000002802333981 */ /* 0x020368000c1e1900 */
[----:B------:R-:W-:Y:S01]  /*7740*/  @!P3 PRMT R78, R0, 0x7610, R78 ;  /* 0x00007610004eb816 */ /* 0x000fe2000000004e */
[----:B-1----:R-:W2:Y:S06]  /*7750*/  @!P3 LDC R51, c[0x0][0x880] ;  /* 0x00022000ff33bb82 */ /* 0x002eac0000000800 */
.L_x_139:
[----:B------:R-:W-:Y:S05]  /*7760*/  @!P4 BRA `(.L_x_140) ;  /* 0x000000000020c947 */ /* 0x000fea0003800000 */
[----:B------:R-:W-:Y:S04]  /*7770*/  ISETP.NE.U32.AND P3, PT, R64, RZ, PT ;  /* 0x000000ff4000720c */ /* 0x000fe80003f65070 */
[----:B------:R-:W-:Y:S11]  /*7780*/  ISETP.NE.AND.EX P3, PT, R65, RZ, PT, P3 ;  /* 0x000000ff4100720c */ /* 0x000ff60003f65330 */
[----:B------:R-:W-:Y:S02]  /*7790*/  @!UPT UIADD3 URZ, UPT, UPT, URZ, URZ, URZ ;  /* 0x000000fffffff290 */ /* 0x000fe4000fffe0ff */
[----:B------:R-:W1:Y:S01]  /*77a0*/  @P3 LDC.64 R2, c[0x0][0x8a8] ;  /* 0x00022a00ff023b82 */ /* 0x000e620000000a00 */
[----:B------:R-:W-:Y:S04]  /*77b0*/  @P3 IMAD R0, R66, UR36, RZ ;  /* 0x0000002442003c24 */ /* 0x000fe8000f8e02ff */
[----:B-1----:R-:W-:Y:S05]  /*77c0*/  @P3 IMAD.WIDE R2, R0, 0x4, R2 ;  /* 0x0000000400023825 */ /* 0x002fea00078e0202 */
[----:B-----5:R1:W5:Y:S02]  /*77d0*/  @P3 LDG.E R50, desc[UR40][R2.64] ;  /* 0x0000002802323981 */ /* 0x020364000c1e1900 */
[----:B-1----:R-:W3:Y:S02]  /*77e0*/  @!P3 LDC R50, c[0x0][0x8a0] ;  /* 0x00022800ff32bb82 */ /* 0x002ee40000000800 */
.L_x_140:
[----:B--2--5:R-:W-:Y:S01]  /*77f0*/  @P0 FSETP.NEU.AND P4, PT, R51, RZ, PT ;  /* 0x000000ff3300020b */ /* 0x024fe20003f8d000 */
[----:B------:R-:W-:Y:S01]  /*7800*/  IMAD.U32 R0, RZ, RZ, UR4 ;  /* 0x00000004ff007e24 */ /* 0x000fe2000f8e00ff */
[----:B------:R-:W-:Y:S01]  /*7810*/  @P0 LOP3.LUT P3, RZ, R78, 0xff, RZ, 0xc0, !PT ;  /* 0x000000ff4eff0812 */ /* 0x000fe2000786c0ff */
[----:B------:R-:W-:Y:S01]  /*7820*/  BSSY B1, `(.L_x_141) ;  /* 0x0000034000017945 */ /* 0x000fe20003800000 */
[----:B------:R-:W-:Y:S02]  /*7830*/  @P0 SEL R2, RZ, 0xffffffff, P4 ;  /* 0xffffffffff020807 */ /* 0x000fe40002000000 */
[----:B------:R-:W-:Y:S02]  /*7840*/  CS2R R62, SRZ ;  /* 0x00000000003e7805 */ /* 0x000fe4000001ff00 */
[----:B------:R-:W-:Y:S02]  /*7850*/  LEA R17, R49, UR42, 0x3 ;  /* 0x0000002a31117c11 */ /* 0x000fe4000f8e18ff */
[----:B------:R-:W-:Y:S02]  /*7860*/  CS2R R60, SRZ ;  /* 0x00000000003c7805 */ /* 0x000fe4000001ff00 */
[----:B------:R-:W-:Y:S01]  /*7870*/  @P1 SEL R2, R0, R2, !P3 ;  /* 0x0000000200021207 */ /* 0x000fe20005800000 */
[----:B------:R-:W-:Y:S01]  /*7880*/  IMAD.U32 R0, RZ, RZ, UR44 ;  /* 0x0000002cff007e24 */ /* 0x000fe2000f8e00ff */
[----:B------:R-:W-:Y:S02]  /*7890*/  PLOP3.LUT P4, PT, PT, PT, PT, 0x8, 0x80 ;  /* 0x000000000080781c */ /* 0x000fe40003f8e170 */
[----:B------:R-:W-:Y:S02]  /*78a0*/  CS2R R54, SRZ ;  /* 0x0000000000367805 */ /* 0x000fe4000001ff00 */
[----:B------:R-:W-:Y:S02]  /*78b0*/  @P0 LOP3.LUT R2, R2, 0x1, RZ, 0xc0, !PT ;  /* 0x0000000102020812 */ /* 0x000fe400078ec0ff */
[----:B------:R-:W-:Y:S02]  /*78c0*/  CS2R R52, SRZ ;  /* 0x0000000000347805 */ /* 0x000fe4000001ff00 */
[----:B------:R-:W-:Y:S02]  /*78d0*/  LEA R0, R0, UR42, 0x3 ;  /* 0x0000002a00007c11 */ /* 0x000fe4000f8e18ff */
[----:B------:R-:W-:Y:S02]  /*78e0*/  CS2R R58, SRZ ;  /* 0x00000000003a7805 */ /* 0x000fe4000001ff00 */
[----:B------:R-:W-:Y:S02]  /*78f0*/  ISETP.NE.U32.OR P5, PT, R2, 0x1, !P0 ;  /* 0x000000010200780c */ /* 0x000fe400047a5470 */
[----:B------:R-:W-:Y:S02]  /*7900*/  CS2R R56, SRZ ;  /* 0x0000000000387805 */ /* 0x000fe4000001ff00 */
[----:B------:R-:W-:Y:S02]  /*7910*/  LOP3.LUT R2, R88, 0x1, RZ, 0x3c, !PT ;  /* 0x0000000158027812 */ /* 0x000fe400078e3cff */
[----:B------:R-:W-:Y:S07]  /*7920*/  P2R R92, PR, RZ, 0x20 ;  /* 0x00000020ff5c7803 */ /* 0x000fee0000000000 */
[----:B------:R-:W-:Y:S04]  /*7930*/  @P5 SHF.L.U32 R3, R2, 0x1f, RZ ;  /* 0x0000001f02035819 */ /* 0x000fe800000006ff */
[----:B------:R1:W2:Y:S02]  /*7940*/  @P5 SYNCS.PHASECHK.TRANS64.TRYWAIT P0, [R0+URZ+0x3c0], R3 ;  /* 0x0003c003000055a7 */ /* 0x0002a400080011ff */
[----:B-1----:R-:W-:Y:S04]  /*7950*/  SHF.L.U32 R3, R87, 0x1f, RZ ;  /* 0x0000001f57037819 */ /* 0x002fe800000006ff */
[----:B------:R1:W4:Y:S01]  /*7960*/  SYNCS.PHASECHK.TRANS64.TRYWAIT P3, [R17+URZ+0x410], R3 ;  /* 0x00041003110075a7 */ /* 0x00032200080611ff */
[----:B--2---:R-:W-:Y:S01]  /*7970*/  @P5 PLOP3.LUT P4, PT, P0, PT, PT, 0x8, 0x80 ;  /* 0x000000000080581c */ /* 0x004fe2000078e170 */
[----:B------:R-:W-:Y:S01]  /*7980*/  @!UPT UIADD3 URZ, UPT, UPT, URZ, URZ, URZ ;  /* 0x000000fffffff290 */ /* 0x000fe2000fffe0ff */
[----:B-1----:R-:W-:Y:S11]  /*7990*/  @!P5 BRA `(.L_x_142) ;  /* 0x000000000070d947 */ /* 0x002ff60003800000 */
[----:B------:R-:W-:Y:S01]  /*79a0*/  ISETP.NE.U32.AND P0, PT, RZ, UR38, PT ;  /* 0x00000026ff007c0c */ /* 0x000fe2000bf05070 */
[----:B------:R-:W-:Y:S01]  /*79b0*/  BSSY B0, `(.L_x_143) ;  /* 0x000000e000007945 */ /* 0x000fe20003800000 */
[----:B------:R-:W-:Y:S02]  /*79c0*/  FSETP.NEU.AND P1, PT, R51, RZ, PT ;  /* 0x000000ff3300720b */ /* 0x000fe40003f2d000 */
[----:B------:R-:W-:Y:S02]  /*79d0*/  ISETP.NE.AND.EX P0, PT, RZ, UR39, PT, P0 ;  /* 0x00000027ff007c0c */ /* 0x000fe4000bf05300 */
[----:B------:R-:W-:Y:S02]  /*79e0*/  SEL R4, RZ, 0xffffffff, P1 ;  /* 0xffffffffff047807 */ /* 0x000fe40000800000 */
[----:B------:R-:W-:Y:S02]  /*79f0*/  LOP3.LUT P1, RZ, R78, 0xff, RZ, 0xc0, !PT ;  /* 0x000000ff4eff7812 */ /* 0x000fe4000782c0ff */
[----:B------:R-:W-:Y:S04]  /*7a00*/  SEL R5, RZ, 0xffffffff, P0 ;  /* 0xffffffffff057807 */ /* 0x000fe80000000000 */
[----:B------:R-:W-:Y:S04]  /*7a10*/  @P2 SEL R4, R5, R4, !P1 ;  /* 0x0000000405042207 */ /* 0x000fe80004800000 */
[----:B------:R-:W-:Y:S04]  /*7a20*/  LOP3.LUT R4, R4, 0x1, RZ, 0xc0, !PT ;  /* 0x0000000104047812 */ /* 0x000fe800078ec0ff */
[----:B------:R-:W-:Y:S01]  /*7a30*/  ISETP.NE.U32.AND P0, PT, R4, 0x1, PT ;  /* 0x000000010400780c */ /* 0x000fe20003f05070 */
[----:B------:R-:W-:Y:S01]  /*7a40*/  IMAD.U32 R4, RZ, RZ, UR44 ;  /* 0x0000002cff047e24 */ /* 0x000fe2000f8e00ff */
[----:B------:R-:W-:Y:S11]  /*7a50*/  @!P4 BRA `(.L_x_144) ;  /* 0x00000000000cc947 */ /* 0x000ff60003800000 */
[----:B------:R-:W-:Y:S04]  /*7a60*/  SHF.L.U32 R2, R2, 0x1f, RZ ;  /* 0x0000001f02027819 */ /* 0x000fe800000006ff */
[----:B------:R-:W1:Y:S02]  /*7a70*/  SYNCS.PHASECHK.TRANS64.TRYWAIT P1, [R0+URZ+0x3c0], R2 ;  /* 0x0003c002000075a7 */ /* 0x000e6400080211ff */
[----:B-1----:R-:W-:Y:S05]  /*7a80*/  @!P1 BRA `(.L_x_145) ;  /* 0x0000002c00a49947 */ /* 0x002fea0003800000 */
.L_x_144:
[----:B------:R-:W-:Y:S05]  /*7a90*/  BSYNC B0 ;  /* 0x0000000000007941 */ /* 0x000fea0003800000 */
.L_x_143:
[----:B-1----:R-:W-:Y:S01]  /*7aa0*/  @P0 IMAD R0, R4, 0xc00, R82 ;  /* 0x00000c0004000824 */ /* 0x002fe200078e0252 */
[----:B------:R-:W-:Y:S02]  /*7ab0*/  CS2R R58, SRZ ;  /* 0x00000000003a7805 */ /* 0x000fe4000001ff00 */
[----:B------:R-:W-:Y:S02]  /*7ac0*/  CS2R R56, SRZ ;  /* 0x0000000000387805 */ /* 0x000fe4000001ff00 */
[----:B------:R-:W-:Y:S02]  /*7ad0*/  CS2R R54, SRZ ;  /* 0x0000000000367805 */ /* 0x000fe4000001ff00 */
[----:B------:R-:W-:Y:S01]  /*7ae0*/  CS2R R52, SRZ ;  /* 0x0000000000347805 */ /* 0x000fe2000001ff00 */
[----:B------:R-:W-:Y:S01]  /*7af0*/  IMAD.MOV.U32 R62, RZ, RZ, RZ ;  /* 0x000000ffff3e7224 */ /* 0x000fe200078e00ff */
[----:B------:R-:W-:Y:S02]  /*7b00*/  CS2R R60, SRZ ;  /* 0x00000000003c7805 */ /* 0x000fe4000001ff00 */
[----:B------:R-:W-:Y:S01]  /*7b10*/  @P0 LEA R0, R0, UR42, 0x1 ;  /* 0x0000002a00000c11 */ /* 0x000fe2000f8e08ff */
[----:B------:R-:W-:Y:S05]  /*7b20*/  @P0 WARPSYNC.ALL ;  /* 0x0000000000000948 */ /* 0x000fea0003800000 */
[----:B------:R1:W2:Y:S04]  /*7b30*/  @P0 LDSM.16.M88.4 R56, [R0+0x500] ;  /* 0x000500000038083b */ /* 0x0002a80000000200 */
[----:B------:R1:W1:Y:S04]  /*7b40*/  @P0 LDSM.16.M88.4 R52, [R0+0xd00] ;  /* 0x000d00000034083b */ /* 0x0002680000000200 */
[----:B------:R1:W1:Y:S02]  /*7b50*/  @P0 LDSM.16.M88.4 R60, [R0+0x1500] ;  /* 0x00150000003c083b */ /* 0x0002640000000200 */
.L_x_142:
[----:B------:R-:W-:Y:S05]  /*7b60*/  BSYNC B1 ;  /* 0x0000000000017941 */ /* 0x000fea0003800000 */
.L_x_141:
[C---:B------:R-:W-:Y:S04]  /*7b70*/  LEA.HI R2, R49.reuse, R49, RZ, 0x1 ;  /* 0x0000003131027211 */ /* 0x040fe800078f08ff */
[----:B-1----:R-:W-:Y:S02]  /*7b80*/  SHF.R.U32.HI R0, RZ, 0x1, R2 ;  /* 0x00000001ff007819 */ /* 0x002fe40000011602 */
[----:B------:R-:W-:Y:S03]  /*7b90*/  LOP3.LUT R2, R2, 0xffe, RZ, 0xc0, !PT ;  /* 0x00000ffe02027812 */ /* 0x000fe600078ec0ff */
[----:B------:R-:W-:Y:S02]  /*7ba0*/  IMAD R0, R0, 0x30, R16 ;  /* 0x0000003000007824 */ /* 0x000fe400078e0210 */
[----:B------:R-:W-:Y:S04]  /*7bb0*/  IMAD.IADD R2, R49, 0x1, -R2 ;  /* 0x0000000131027824 */ /* 0x000fe800078e0a02 */
[----:B------:R-:W-:Y:S05]  /*7bc0*/  IMAD R2, R2, 0x100000, R0 ;  /* 0x0010000002027824 */ /* 0x000fea00078e0200 */
[----:B------:R-:W-:Y:S04]  /*7bd0*/  SHF.R.U32.HI R0, RZ, 0x15, R2 ;  /* 0x00000015ff007819 */ /* 0x000fe80000011602 */
[----:B------:R-:W-:Y:S01]  /*7be0*/  LOP3.LUT P0, RZ, R0, 0x3, R83, 0x48, !PT ;  /* 0x0000000300ff7812 */ /* 0x000fe20007804853 */
[----:B------:R-:W-:Y:S01]  /*7bf0*/  @!UPT UIADD3 URZ, UPT, UPT, URZ, URZ, URZ ;  /* 0x000000fffffff290 */ /* 0x000fe2000fffe0ff */
[----:B----4-:R-:W-:Y:S11]  /*7c00*/  @P3 BRA `(.L_x_146) ;  /* 0x0000000000083947 */ /* 0x010ff60003800000 */
[----:B------:R-:W1:Y:S02]  /*7c10*/  SYNCS.PHASECHK.TRANS64.TRYWAIT P1, [R17+URZ+0x410], R3 ;  /* 0x00041003110075a7 */ /* 0x000e6400080211ff */
[----:B-1----:R-:W-:Y:S05]  /*7c20*/  @!P1 BRA `(.L_x_147) ;  /* 0x0000002c00509947 */ /* 0x002fea0003800000 */
.L_x_146:
[----:B------:R-:W-:Y:S05]  /*7c30*/  @!P0 BRA `(.L_x_148) ;  /* 0x0000000000408947 */ /* 0x000fea0003800000 */
[----:B------:R-:W4:Y:S01]  /*7c40*/  LDCU.64 UR8, c[0x4][0x70] ;  /* 0x01000e00ff0877ac */ /* 0x000f220008000a00 */
[----:B------:R-:W-:Y:S01]  /*7c50*/  MOV R15, 0x0 ;  /* 0x00000000000f7802 */ /* 0x000fe20000000f00 */
[----:B------:R-:W-:Y:S02]  /*7c60*/  HFMA2 R12, -RZ, RZ, 0, 5.9604644775390625e-08 ;  /* 0x00000001ff0c7431 */ /* 0x000fe400000001ff */
[----:B------:R-:W-:Y:S02]  /*7c70*/  IMAD.MOV.U32 R8, RZ, RZ, 0x192 ;  /* 0x00000192ff087424 */ /* 0x000fe400078e00ff */
[----:B------:R-:W-:Y:S01]  /*7c80*/  IMAD.MOV.U32 R13, RZ, RZ, RZ ;  /* 0x000000ffff0d7224 */ /* 0x000fe200078e00ff */
[----:B------:R-:W5:Y:S01]  /*7c90*/  LDCU.64 UR6, c[0x4][0x78] ;  /* 0x01000f00ff0677ac */ /* 0x000f620008000a00 */
[----:B------:R-:W1:Y:S01]  /*7ca0*/  LDC.64 R14, c[0x4][R15] ;  /* 0x010000000f0e7b82 */ /* 0x000e620000000a00 */
[----:B------:R-:W2:Y:S01]  /*7cb0*/  LDCU.64 UR4, c[0x4][0x10] ;  /* 0x01000200ff0477ac */ /* 0x000ea20008000a00 */
[----:B----4-:R-:W-:Y:S01]  /*7cc0*/  MOV R5, UR9 ;  /* 0x0000000900057c02 */ /* 0x010fe20008000f00 */
[----:B------:R-:W-:Y:S01]  /*7cd0*/  IMAD.U32 R4, RZ, RZ, UR8 ;  /* 0x00000008ff047e24 */ /* 0x000fe2000f8e00ff */
[----:B-----5:R-:W-:Y:S01]  /*7ce0*/  MOV R7, UR7 ;  /* 0x0000000700077c02 */ /* 0x020fe20008000f00 */
[----:B------:R-:W-:Y:S01]  /*7cf0*/  IMAD.U32 R6, RZ, RZ, UR6 ;  /* 0x00000006ff067e24 */ /* 0x000fe2000f8e00ff */
[----:B--2---:R-:W-:Y:S01]  /*7d00*/  MOV R11, UR5 ;  /* 0x00000005000b7c02 */ /* 0x004fe20008000f00 */
[----:B------:R-:W-:Y:S02]  /*7d10*/  IMAD.U32 R10, RZ, RZ, UR4 ;  /* 0x00000004ff0a7e24 */ /* 0x000fe4000f8e00ff */
[----:B------:R-:W-:Y:S07]  /*7d20*/  LEPC R20, `(.L_x_148) ;  /* 0x000000001014794e */ /* 0x000fee0000000000 */
[----:B-1-3--:R-:W-:Y:S05]  /*7d30*/  CALL.ABS.NOINC R14 ;  /* 0x000000000e007343 */ /* 0x00afea0003c00000 */
.L_x_148:
[----:B------:R-:W-:Y:S05]  /*7d40*/  WARPSYNC.ALL ;  /* 0x0000000000007948 */ /* 0x000fea0003800000 */
[C---:B------:R-:W-:Y:S01]  /*7d50*/  R2UR UR4, R2.reuse ;  /* 0x00000000020472ca */ /* 0x040fe200000e0000 */
[----:B------:R-:W-:Y:S05]  /*7d60*/  VIADD R0, R2, 0x10 ;  /* 0x0000001002007836 */ /* 0x000fea0000000000 */
[----:B------:R-:W-:Y:S04]  /*7d70*/  SHF.R.U32.HI R0, RZ, 0x15, R0 ;  /* 0x00000015ff007819 */ /* 0x000fe80000011600 */
[----:B------:R-:W-:Y:S03]  /*7d80*/  LOP3.LUT P0, RZ, R0, 0x3, R83, 0x48, !PT ;  /* 0x0000000300ff7812 */ /* 0x000fe60007804853 */
[----:B------:R-:W4:Y:S10]  /*7d90*/  LDTM.16dp256bit.x2 R32, tmem[UR4] ;  /* 0x00000004002079ee */ /* 0x000f3400080a0000 */
[----:B----4-:R-:W-:Y:S05]  /*7da0*/  @!P0 BRA `(.L_x_149) ;  /* 0x0000000000408947 */ /* 0x010fea0003800000 */
        /* <DEDUP_REMOVED lines=16> */
.L_x_149:
[----:B------:R-:W-:Y:S05]  /*7eb0*/  WARPSYNC.ALL ;  /* 0x0000000000007948 */ /* 0x000fea0003800000 */
[C---:B------:R-:W-:Y:S01]  /*7ec0*/  R2UR UR4, R2.reuse ;  /* 0x00000000020472ca */ /* 0x040fe200000e0000 */
[----:B------:R-:W-:Y:S05]  /*7ed0*/  VIADD R0, R2, 0x20 ;  /* 0x0000002002007836 */ /* 0x000fea0000000000 */
[----:B------:R-:W-:Y:S04]  /*7ee0*/  SHF.R.U32.HI R0, RZ, 0x15, R0 ;  /* 0x00000015ff007819 */ /* 0x000fe80000011600 */
[----:B------:R-:W-:Y:S03]  /*7ef0*/  LOP3.LUT P0, RZ, R0, 0x3, R83, 0x48, !PT ;  /* 0x0000000300ff7812 */ /* 0x000fe60007804853 */
[----:B------:R-:W4:Y:S10]  /*7f00*/  LDTM.16dp256bit.x2 R24, tmem[UR4+0x10] ;  /* 0x00001004001879ee */ /* 0x000f3400080a0000 */
        /* <DEDUP_REMOVED lines=17> */
.L_x_150:
[----:B------:R-:W-:Y:S01]  /*8020*/  ISETP.NE.AND P0, PT, R89, RZ, PT ;  /* 0x000000ff5900720c */ /* 0x000fe20003f05270 */
[----:B------:R-:W-:Y:S05]  /*8030*/  WARPSYNC.ALL ;  /* 0x0000000000007948 */ /* 0x000fea0003800000 */
[----:B------:R-:W-:Y:S01]  /*8040*/  R2UR UR4, R2 ;  /* 0x00000000020472ca */ /* 0x000fe200000e0000 */
[----:B---3--:R-:W-:Y:S01]  /*8050*/  FMUL R0, R50, R32 ;  /* 0x0000002032007220 */ /* 0x008fe20000400000 */
[----:B--2---:R-:W-:Y:S01]  /*8060*/  SHF.L.U32 R32, R56, 0x10, RZ ;  /* 0x0000001038207819 */ /* 0x004fe200000006ff */
[----:B------:R-:W-:Y:S01]  /*8070*/  FMUL R2, R50, R33 ;  /* 0x0000002132027220 */ /* 0x000fe20000400000 */
[----:B------:R-:W-:Y:S01]  /*8080*/  LOP3.LUT R33, R56, 0xffff0000, RZ, 0xc0, !PT ;  /* 0xffff000038217812 */ /* 0x000fe200078ec0ff */
[C---:B-1----:R-:W-:Y:S01]  /*8090*/  FMUL R3, R50.reuse, R34 ;  /* 0x0000002232037220 */ /* 0x042fe20000400000 */
[C---:B------:R-:W-:Y:S01]  /*80a0*/  SHF.L.U32 R34, R57.reuse, 0x10, RZ ;  /* 0x0000001039227819 */ /* 0x040fe200000006ff */
[C---:B------:R-:W-:Y:S01]  /*80b0*/  FMUL R12, R50.reuse, R35 ;  /* 0x00000023320c7220 */ /* 0x040fe20000400000 */
[----:B------:R-:W-:Y:S01]  /*80c0*/  LOP3.LUT R35, R57, 0xffff0000, RZ, 0xc0, !PT ;  /* 0xffff000039237812 */ /* 0x000fe200078ec0ff */
[----:B------:R-:W-:Y:S01]  /*80d0*/  FMUL R13, R50, R36 ;  /* 0x00000024320d7220 */ /* 0x000fe20000400000 */
[----:B------:R-:W-:Y:S01]  /*80e0*/  R2UR UR5, R17 ;  /* 0x00000000110572ca */ /* 0x000fe200000e0000 */
[----:B------:R-:W-:Y:S01]  /*80f0*/  FFMA R0, R51, R32, R0 ;  /* 0x0000002033007223 */ /* 0x000fe20000000000 */
[----:B------:R-:W-:Y:S01]  /*8100*/  SHF.L.U32 R36, R58, 0x10, RZ ;  /* 0x000000103a247819 */ /* 0x000fe200000006ff */
[----:B------:R-:W1:Y:S01]  /*8110*/  LDTM.16dp256bit.x2 R4, tmem[UR4+0x20] ;  /* 0x00002004000479ee */ /* 0x000e6200080a0000 */
[----:B------:R-:W-:Y:S01]  /*8120*/  SHF.L.U32 R56, R61, 0x10, RZ ;  /* 0x000000103d387819 */ /* 0x000fe200000006ff */
[----:B------:R-:W-:Y:S01]  /*8130*/  FMUL R14, R50, R37 ;  /* 0x00000025320e7220 */ /* 0x000fe20000400000 */
[----:B------:R-:W-:Y:S01]  /*8140*/  LOP3.LUT R37, R58, 0xffff0000, RZ, 0xc0, !PT ;  /* 0xffff00003a257812 */ /* 0x000fe200078ec0ff */
[C---:B------:R-:W-:Y:S01]  /*8150*/  FMUL R15, R50.reuse, R38 ;  /* 0x00000026320f7220 */ /* 0x040fe20000400000 */
[----:B------:R-:W-:Y:S01]  /*8160*/  SHF.L.U32 R38, R59, 0x10, RZ ;  /* 0x000000103b267819 */ /* 0x000fe200000006ff */
[----:B------:R-:W-:Y:S01]  /*8170*/  FFMA R2, R51, R33, R2 ;  /* 0x0000002133027223 */ /* 0x000fe20000000002 */
[----:B------:R-:W-:Y:S01]  /*8180*/  LOP3.LUT R57, R61, 0xffff0000, RZ, 0xc0, !PT ;  /* 0xffff00003d397812 */ /* 0x000fe200078ec0ff */
[----:B------:R-:W-:Y:S01]  /*8190*/  FMUL R17, R50, R39 ;  /* 0x0000002732117220 */ /* 0x000fe20000400000 */
[----:B------:R-:W-:Y:S01]  /*81a0*/  LOP3.LUT R39, R59, 0xffff0000, RZ, 0xc0, !PT ;  /* 0xffff00003b277812 */ /* 0x000fe200078ec0ff */
[C---:B------:R-:W-:Y:S01]  /*81b0*/  FFMA R3, R51.reuse, R34, R3 ;  /* 0x0000002233037223 */ /* 0x040fe20000000003 */
[----:B------:R-:W-:Y:S01]  /*81c0*/  F2FP.BF16.F32.PACK_AB R32, R2, R0 ;  /* 0x000000000220723e */ /* 0x000fe200000010ff */
[----:B------:R-:W-:Y:S01]  /*81d0*/  FMUL R20, R50, R26 ;  /* 0x0000001a32147220 */ /* 0x000fe20000400000 */
[----:B------:R-:W-:Y:S01]  /*81e0*/  SHF.L.U32 R26, R52, 0x10, RZ ;  /* 0x00000010341a7819 */ /* 0x000fe200000006ff */
[C---:B------:R-:W-:Y:S01]  /*81f0*/  FFMA R12, R51.reuse, R35, R12 ;  /* 0x00000023330c7223 */ /* 0x040fe2000000000c */
[----:B------:R-:W-:Y:S01]  /*8200*/  MOV R0, UR44 ;  /* 0x0000002c00007c02 */ /* 0x000fe20008000f00 */
[----:B------:R-:W-:Y:S01]  /*8210*/  FMUL R21, R50, R27 ;  /* 0x0000001b32157220 */ /* 0x000fe20000400000 */
[----:B------:R-:W-:Y:S01]  /*8220*/  LOP3.LUT R27, R52, 0xffff0000, RZ, 0xc0, !PT ;  /* 0xffff0000341b7812 */ /* 0x000fe200078ec0ff */
[----:B------:R-:W-:Y:S01]  /*8230*/  FFMA R13, R51, R36, R13 ;  /* 0x00000024330d7223 */ /* 0x000fe2000000000d */
[----:B------:R-:W-:Y:S01]  /*8240*/  SHF.L.U32 R52, R55, 0x10, RZ ;  /* 0x0000001037347819 */ /* 0x000fe200000006ff */
[----:B------:R-:W-:Y:S01]  /*8250*/  FMUL R18, R50, R24 ;  /* 0x0000001832127220 */ /* 0x000fe20000400000 */
[----:B------:R-:W-:Y:S01]  /*8260*/  SHF.L.U32 R58, R62, 0x10, RZ ;  /* 0x000000103e3a7819 */ /* 0x000fe200000006ff */
[----:B------:R-:W-:Y:S01]  /*8270*/  FMUL R22, R50, R28 ;  /* 0x0000001c32167220 */ /* 0x000fe20000400000 */
[----:B------:R-:W-:Y:S01]  /*8280*/  SHF.L.U32 R28, R53, 0x10, RZ ;  /* 0x00000010351c7819 */ /* 0x000fe200000006ff */
[----:B------:R-:W-:Y:S01]  /*8290*/  FFMA R14, R51, R37, R14 ;  /* 0x00000025330e7223 */ /* 0x000fe2000000000e */
[----:B------:R-:W-:Y:S01]  /*82a0*/  LOP3.LUT R59, R62, 0xffff0000, RZ, 0xc0, !PT ;  /* 0xffff00003e3b7812 */ /* 0x000fe200078ec0ff */
[C---:B------:R-:W-:Y:S01]  /*82b0*/  FMUL R19, R50.reuse, R25 ;  /* 0x0000001932137220 */ /* 0x040fe20000400000 */
[----:B------:R-:W-:Y:S01]  /*82c0*/  LOP3.LUT R61, R63, 0xffff0000, RZ, 0xc0, !PT ;  /* 0xffff00003f3d7812 */ /* 0x000fe200078ec0ff */
[C---:B------:R-:W-:Y:S01]  /*82d0*/  FMUL R23, R50.reuse, R29 ;  /* 0x0000001d32177220 */ /* 0x040fe20000400000 */
[----:B------:R-:W-:Y:S01]  /*82e0*/  LOP3.LUT R29, R53, 0xffff0000, RZ, 0xc0, !PT ;  /* 0xffff0000351d7812 */ /* 0x000fe200078ec0ff */
[----:B------:R-:W-:Y:S01]  /*82f0*/  FFMA R15, R51, R38, R15 ;  /* 0x00000026330f7223 */ /* 0x000fe2000000000f */
[----:B------:R-:W-:Y:S01]  /*8300*/  LOP3.LUT R53, R55, 0xffff0000, RZ, 0xc0, !PT ;  /* 0xffff000037357812 */ /* 0x000fe200078ec0ff */
[----:B------:R-:W-:Y:S01]  /*8310*/  FMUL R24, R50, R30 ;  /* 0x0000001e32187220 */ /* 0x000fe20000400000 */
[----:B------:R-:W-:Y:S01]  /*8320*/  SHF.L.U32 R30, R54, 0x10, RZ ;  /* 0x00000010361e7819 */ /* 0x000fe200000006ff */
[C---:B------:R-:W-:Y:S01]  /*8330*/  FFMA R17, R51.reuse, R39, R17 ;  /* 0x0000002733117223 */ /* 0x040fe20000000011 */
[----:B------:R-:W-:Y:S01]  /*8340*/  LOP3.LUT R55, R60, 0xffff0000, RZ, 0xc0, !PT ;  /* 0xffff00003c377812 */ /* 0x000fe200078ec0ff */
[----:B------:R-:W-:Y:S01]  /*8350*/  FMUL R25, R50, R31 ;  /* 0x0000001f32197220 */ /* 0x000fe20000400000 */
[----:B------:R-:W-:Y:S01]  /*8360*/  LOP3.LUT R31, R54, 0xffff0000, RZ, 0xc0, !PT ;  /* 0xffff0000361f7812 */ /* 0x000fe200078ec0ff */
[C---:B------:R-:W-:Y:S01]  /*8370*/  FFMA R18, R51.reuse, R26, R18 ;  /* 0x0000001a33127223 */ /* 0x040fe20000000012 */
[----:B------:R-:W-:Y:S01]  /*8380*/  SHF.L.U32 R54, R60, 0x10, RZ ;  /* 0x000000103c367819 */ /* 0x000fe200000006ff */
[----:B------:R-:W-:Y:S01]  /*8390*/  FFMA R19, R51, R27, R19 ;  /* 0x0000001b33137223 */ /* 0x000fe20000000013 */
[----:B------:R-:W-:Y:S01]  /*83a0*/  SHF.L.U32 R60, R63, 0x10, RZ ;  /* 0x000000103f3c7819 */ /* 0x000fe200000006ff */
[C---:B------:R-:W-:Y:S01]  /*83b0*/  FFMA R20, R51.reuse, R28, R20 ;  /* 0x0000001c33147223 */ /* 0x040fe20000000014 */
[C---:B------:R-:W-:Y:S01]  /*83c0*/  FFMA R21, R51.reuse, R29, R21 ;  /* 0x0000001d33157223 */ /* 0x040fe20000000015 */
[C---:B------:R-:W-:Y:S01]  /*83d0*/  FFMA R22, R51.reuse, R30, R22 ;  /* 0x0000001e33167223 */ /* 0x040fe20000000016 */
[----:B------:R-:W-:Y:S01]  /*83e0*/  UIADD3 UR5, UPT, UPT, UR5, 0x430, URZ ;  /* 0x0000043005057890 */ /* 0x000fe2000fffe0ff */
[C---:B-1----:R-:W-:Y:S01]  /*83f0*/  FMUL R4, R50.reuse, R4 ;  /* 0x0000000432047220 */ /* 0x042fe20000400000 */
[C---:B------:R-:W-:Y:S01]  /*8400*/  FFMA R23, R51.reuse, R31, R23 ;  /* 0x0000001f33177223 */ /* 0x040fe20000000017 */
[C---:B------:R-:W-:Y:S01]  /*8410*/  FMUL R5, R50.reuse, R5 ;  /* 0x0000000532057220 */ /* 0x040fe20000400000 */
[C---:B------:R-:W-:Y:S01]  /*8420*/  FFMA R24, R51.reuse, R52, R24 ;  /* 0x0000003433187223 */ /* 0x040fe20000000018 */
[----:B------:R-:W-:Y:S01]  /*8430*/  FMUL R6, R50, R6 ;  /* 0x0000000632067220 */ /* 0x000fe20000400000 */
[C---:B------:R-:W-:Y:S01]  /*8440*/  FFMA R25, R51.reuse, R53, R25 ;  /* 0x0000003533197223 */ /* 0x040fe20000000019 */
[----:B------:R-:W-:Y:S02]  /*8450*/  IMAD R0, R0, 0xc00, R82 ;  /* 0x00000c0000007824 */ /* 0x000fe400078e0252 */
[C---:B------:R-:W-:Y:S01]  /*8460*/  FMUL R7, R50.reuse, R7 ;  /* 0x0000000732077220 */ /* 0x040fe20000400000 */
[----:B------:R-:W-:Y:S01]  /*8470*/  UPRMT UR5, UR37, 0x654, UR5 ;  /* 0x0000065425057896 */ /* 0x000fe20008000005 */
[C---:B------:R-:W-:Y:S01]  /*8480*/  FFMA R4, R51.reuse, R54, R4 ;  /* 0x0000003633047223 */ /* 0x040fe20000000004 */
[C---:B------:R-:W-:Y:S01]  /*8490*/  FMUL R8, R50.reuse, R8 ;  /* 0x0000000832087220 */ /* 0x040fe20000400000 */
[C---:B------:R-:W-:Y:S01]  /*84a0*/  FFMA R5, R51.reuse, R55, R5 ;  /* 0x0000003733057223 */ /* 0x040fe20000000005 */
[C---:B------:R-:W-:Y:S01]  /*84b0*/  FMUL R9, R50.reuse, R9 ;  /* 0x0000000932097220 */ /* 0x040fe20000400000 */
[C---:B------:R-:W-:Y:S01]  /*84c0*/  FFMA R6, R51.reuse, R56, R6 ;  /* 0x0000003833067223 */ /* 0x040fe20000000006 */
[C---:B------:R-:W-:Y:S01]  /*84d0*/  FMUL R10, R50.reuse, R10 ;  /* 0x0000000a320a7220 */ /* 0x040fe20000400000 */
[C---:B------:R-:W-:Y:S01]  /*84e0*/  FFMA R7, R51.reuse, R57, R7 ;  /* 0x0000003933077223 */ /* 0x040fe20000000007 */
[----:B------:R-:W-:Y:S01]  /*84f0*/  FMUL R11, R50, R11 ;  /* 0x0000000b320b7220 */ /* 0x000fe20000400000 */
[----:B------:R-:W-:Y:S01]  /*8500*/  F2FP.BF16.F32.PACK_AB R33, R12, R3 ;  /* 0x000000030c21723e */ /* 0x000fe200000010ff */
[C---:B------:R-:W-:Y:S01]  /*8510*/  FFMA R8, R51.reuse, R58, R8 ;  /* 0x0000003a33087223 */ /* 0x040fe20000000008 */
[----:B------:R-:W-:Y:S01]  /*8520*/  F2FP.BF16.F32.PACK_AB R34, R14, R13 ;  /* 0x0000000d0e22723e */ /* 0x000fe200000010ff */
[----:B------:R-:W-:Y:S01]  /*8530*/  FFMA R9, R51, R59, R9 ;  /* 0x0000003b33097223 */ /* 0x000fe20000000009 */
[----:B------:R-:W-:Y:S01]  /*8540*/  F2FP.BF16.F32.PACK_AB R35, R17, R15 ;  /* 0x0000000f1123723e */ /* 0x000fe200000010ff */
[C---:B------:R-:W-:Y:S01]  /*8550*/  FFMA R10, R51.reuse, R60, R10 ;  /* 0x0000003c330a7223 */ /* 0x040fe2000000000a */
[----:B------:R-:W-:Y:S01]  /*8560*/  LEA R0, R0, UR42, 0x1 ;  /* 0x0000002a00007c11 */ /* 0x000fe2000f8e08ff */
[----:B------:R-:W-:Y:S01]  /*8570*/  FFMA R11, R51, R61, R11 ;  /* 0x0000003d330b7223 */ /* 0x000fe2000000000b */
[----:B------:R-:W-:Y:S01]  /*8580*/  F2FP.BF16.F32.PACK_AB R12, R19, R18 ;  /* 0x00000012130c723e */ /* 0x000fe200000010ff */
[----:B------:R-:W-:Y:S01]  /*8590*/  NOP ;  /* 0x0000000000007918 */ /* 0x000fe20000000000 */
[----:B------:R-:W-:Y:S01]  /*85a0*/  F2FP.BF16.F32.PACK_AB R13, R21, R20 ;  /* 0x00000014150d723e */ /* 0x000fe200000010ff */
[----:B------:R-:W-:Y:S01]  /*85b0*/  SYNCS.ARRIVE.TRANS64.RED.A1T0 RZ, [UR5], RZ ;  /* 0x000000ffffff79a7 */ /* 0x000fe20008100405 */
[----:B------:R1:W-:Y:S01]  /*85c0*/  STSM.16.M88.4 [R0+0x500], R32 ;  /* 0x0005002000007844 */ /* 0x0003e20000000200 */
[----:B------:R-:W-:Y:S01]  /*85d0*/  F2FP.BF16.F32.PACK_AB R14, R23, R22 ;  /* 0x00000016170e723e */ /* 0x000fe200000010ff */
[----:B------:R-:W-:Y:S01]  /*85e0*/  UIADD3 UR16, UPT, UPT, UR44, 0x1, URZ ;  /* 0x000000012c107890 */ /* 0x000fe2000fffe0ff */
[----:B------:R-:W-:Y:S01]  /*85f0*/  F2FP.BF16.F32.PACK_AB R15, R25, R24 ;  /* 0x00000018190f723e */ /* 0x000fe200000010ff */
[----:B------:R-:W-:Y:S01]  /*8600*/  BSSY.RECONVERGENT B0, `(.L_x_151) ;  /* 0x0000024000007945 */ /* 0x000fe20003800200 */
[----:B------:R-:W-:Y:S02]  /*8610*/  F2FP.BF16.F32.PACK_AB R4, R5, R4 ;  /* 0x000000040504723e */ /* 0x000fe400000010ff */
[----:B------:R-:W-:Y:S01]  /*8620*/  F2FP.BF16.F32.PACK_AB R5, R7, R6 ;  /* 0x000000060705723e */ /* 0x000fe200000010ff */
[----:B------:R1:W-:Y:S01]  /*8630*/  STSM.16.M88.4 [R0+0xd00], R12 ;  /* 0x000d000c00007844 */ /* 0x0003e20000000200 */
[----:B------:R-:W-:Y:S02]  /*8640*/  F2FP.BF16.F32.PACK_AB R6, R9, R8 ;  /* 0x000000080906723e */ /* 0x000fe400000010ff */
[----:B------:R-:W-:Y:S05]  /*8650*/  F2FP.BF16.F32.PACK_AB R7, R11, R10 ;  /* 0x0000000a0b07723e */ /* 0x000fea00000010ff */
[----:B------:R1:W-:Y:S01]  /*8660*/  STSM.16.M88.4 [R0+0x1500], R4 ;  /* 0x0015000400007844 */ /* 0x0003e20000000200 */
[----:B------:R-:W-:Y:S01]  /*8670*/  @!PT LDS RZ, [RZ] ;  /* 0x00000000fffff984 */ /* 0x000fe20000000800 */
[----:B------:R-:W-:Y:S01]  /*8680*/  @!PT LDS RZ, [RZ] ;  /* 0x00000000fffff984 */ /* 0x000fe20000000800 */
[----:B------:R-:W-:Y:S01]  /*8690*/  @!PT LDS RZ, [RZ] ;  /* 0x00000000fffff984 */ /* 0x000fe20000000800 */
[----:B------:R-:W-:Y:S01]  /*86a0*/  @!PT LDS RZ, [RZ] ;  /* 0x00000000fffff984 */ /* 0x000fe20000000800 */
[----:B------:R2:W-:Y:S07]  /*86b0*/  MEMBAR.ALL.CTA ;  /* 0x0000000000007992 */ /* 0x0005ee0000008000 */
[----:B--2---:R-:W2:Y:S02]  /*86c0*/  FENCE.VIEW.ASYNC.S ;  /* 0x00000000000073c6 */ /* 0x004ea40000000000 */
[----:B--2---:R-:W-:Y:S06]  /*86d0*/  BAR.SYNC.DEFER_BLOCKING 0x1, 0x80 ;  /* 0x0042000000007b1d */ /* 0x004fec0000010000 */
[----:B------:R-:W-:Y:S05]  /*86e0*/  @P0 BRA `(.L_x_152) ;  /* 0x0000000000540947 */ /* 0x000fea0003800000 */
[----:B------:R-:W-:Y:S01]  /*86f0*/  R2UR UR13, R76 ;  /* 0x000000004c0d72ca */ /* 0x000fe200000e0000 */
[----:B------:R-:W-:Y:S01]  /*8700*/  UIADD3 UR18, UP0, UPT, UR48, 0x680, URZ ;  /* 0x0000068030127890 */ /* 0x000fe2000ff1e0ff */
[----:B------:R-:W-:Y:S01]  /*8710*/  R2UR UR14, R77 ;  /* 0x000000004d0e72ca */ /* 0x000fe200000e0000 */
[----:B------:R-:W-:Y:S02]  /*8720*/  UIMAD UR4, UR44, 0x1800, UR42 ;  /* 0x000018002c0478a4 */ /* 0x000fe4000f8e022a */
[----:B------:R-:W-:Y:S02]  /*8730*/  UIADD3.X UR19, UPT, UPT, URZ, UR49, URZ, UP0, !UPT ;  /* 0x00000031ff137290 */ /* 0x000fe400087fe4ff */
[----:B------:R-:W-:Y:S01]  /*8740*/  UIADD3 UR12, UPT, UPT, UR4, 0x500, URZ ;  /* 0x00000500040c7890 */ /* 0x000fe2000fffe0ff */
[----:B------:R-:W-:Y:S01]  /*8750*/  UMOV UR15, UR36 ;  /* 0x00000024000f7c82 */ /* 0x000fe20008000000 */
[----:B------:R-:W-:Y:S01]  /*8760*/  UIADD3 UR8, UPT, UPT, UR4, 0xd00, URZ ;  /* 0x00000d0004087890 */ /* 0x000fe2000fffe0ff */
[----:B------:R-:W-:Y:S03]  /*8770*/  UMOV UR11, UR36 ;  /* 0x00000024000b7c82 */ /* 0x000fe60008000000 */
[----:B------:R-:W-:Y:S02]  /*8780*/  UIMAD UR13, UR13, 0x30, URZ ;  /* 0x000000300d0d78a4 */ /* 0x000fe4000f8e02ff */
[----:B------:R-:W-:Y:S02]  /*8790*/  USHF.L.U32 UR14, UR14, 0x6, URZ ;  /* 0x000000060e0e7899 */ /* 0x000fe400080006ff */
[----:B------:R-:W-:Y:S02]  /*87a0*/  UIADD3 UR9, UPT, UPT, UR13, 0x10, URZ ;  /* 0x000000100d097890 */ /* 0x000fe4000fffe0ff */
[----:B------:R-:W-:Y:S02]  /*87b0*/  UIADD3 UR4, UPT, UPT, UR4, 0x1500, URZ ;  /* 0x0000150004047890 */ /* 0x000fe4000fffe0ff */
[----:B------:R-:W-:Y:S01]  /*87c0*/  UIADD3 UR5, UPT, UPT, UR13, 0x20, URZ ;  /* 0x000000200d057890 */ /* 0x000fe2000fffe0ff */
[----:B------:R-:W-:Y:S02]  /*87d0*/  UMOV UR10, UR14 ;  /* 0x0000000e000a7c82 */ /* 0x000fe40008000000 */
[----:B------:R2:W-:Y:S01]  /*87e0*/  UTMASTG.3D [UR12], [UR18] ;  /* 0x0000000c120073b5 */ /* 0x0005e20008010000 */
[----:B------:R-:W-:Y:S01]  /*87f0*/  UMOV UR7, UR36 ;  /* 0x0000002400077c82 */ /* 0x000fe20008000000 */
[----:B------:R-:W-:Y:S01]  /*8800*/  UMOV UR6, UR14 ;  /* 0x0000000e00067c82 */ /* 0x000fe20008000000 */
[----:B------:R2:W-:Y:S03]  /*8810*/  UTMASTG.3D [UR8], [UR18] ;  /* 0x00000008120073b5 */ /* 0x0005e60008010000 */
[----:B------:R2:W-:Y:S02]  /*8820*/  UTMASTG.3D [UR4], [UR18] ;  /* 0x00000004120073b5 */ /* 0x0005e40008010000 */
[----:B--2---:R0:W-:Y:S02]  /*8830*/  UTMACMDFLUSH ;  /* 0x00000000000079b7 */ /* 0x0041e40000000000 */
.L_x_152:
[----:B------:R-:W-:Y:S05]  /*8840*/  BSYNC.RECONVERGENT B0 ;  /* 0x0000000000007941 */ /* 0x000fea0003800200 */
.L_x_151:
[----:B------:R-:W-:Y:S04]  /*8850*/  BSSY.RECONVERGENT B0, `(.L_x_153) ;  /* 0x0000003000007945 */ /* 0x000fe80003800200 */
[----:B------:R-:W-:Y:S05]  /*8860*/  @P0 BRA `(.L_x_154) ;  /* 0x0000000000040947 */ /* 0x000fea0003800000 */
[----:B------:R-:W-:Y:S04]  /*8870*/  DEPBAR.LE SB0, 0x0 ;  /* 0x000080000000791a */ /* 0x000fe80000000000 */
.L_x_154:
[----:B------:R-:W-:Y:S05]  /*8880*/  BSYNC.RECONVERGENT B0 ;  /* 0x0000000000007941 */ /* 0x000fea0003800200 */
.L_x_153:
[----:B------:R-:W-:Y:S01]  /*8890*/  BAR.SYNC.DEFER_BLOCKING 0x1, 0x80 ;  /* 0x0042000000007b1d */ /* 0x000fe20000010000 */
[----:B------:R-:W-:Y:S01]  /*88a0*/  UIADD3 UR43, UPT, UPT, UR43, 0x1, URZ ;  /* 0x000000012b2b7890 */ /* 0x000fe2000fffe0ff */
[----:B------:R-:W-:Y:S03]  /*88b0*/  IADD3 R49, PT, PT, R49, 0x1, RZ ;  /* 0x0000000131317810 */ /* 0x000fe60007ffe0ff */
[----:B------:R-:W-:Y:S09]  /*88c0*/  UISETP.NE.AND UP0, UPT, UR43, URZ, UPT ;  /* 0x000000ff2b00728c */ /* 0x000ff2000bf05270 */
[----:B------:R-:W-:Y:S05]  /*88d0*/  BRA.U !UP0, `(.L_x_155) ;  /* 0x0000000108287547 */ /* 0x000fea000b800000 */
[----:B------:R-:W-:Y:S01]  /*88e0*/  ISETP.NE.AND P0, PT, R92, RZ, PT ;  /* 0x000000ff5c00720c */ /* 0x000fe20003f05270 */
[----:B-1----:R-:W-:Y:S11]  /*88f0*/  IMAD.U32 R0, RZ, RZ, UR37 ;  /* 0x00000025ff007e24 */ /* 0x002ff6000f8e00ff */
[----:B------:R-:W-:Y:S01]  /*8900*/  @!UPT UIADD3 URZ, UPT, UPT, URZ, URZ, URZ ;  /* 0x000000fffffff290 */ /* 0x000fe2000fffe0ff */
[C---:B------:R-:W-:Y:S01]  /*8910*/  @P0 LEA R2, R85.reuse, UR42, 0x3 ;  /* 0x0000002a55020c11 */ /* 0x040fe2000f8e18ff */
[----:B------:R-:W-:Y:S04]  /*8920*/  VIADD R85, R85, 0x1 ;  /* 0x0000000155557836 */ /* 0x000fe80000000000 */
[----:B------:R-:W-:Y:S05]  /*8930*/  @P0 VIADD R2, R2, 0x3d0 ;  /* 0x000003d002020836 */ /* 0x000fea0000000000 */
[----:B------:R-:W-:Y:S04]  /*8940*/  @P0 PRMT R0, R0, 0x654, R2 ;  /* 0x0000065400000816 */ /* 0x000fe80000000002 */
[----:B------:R2:W-:Y:S01]  /*8950*/  @P0 SYNCS.ARRIVE.TRANS64.RED.A1T0 RZ, [R0+URZ], RZ ;  /* 0x000000ff00ff09a7 */ /* 0x0005e200081004ff */
[C---:B------:R-:W-:Y:S04]  /*8960*/  ISETP.NE.AND P0, PT, R85.reuse, 0x2, PT ;  /* 0x000000025500780c */ /* 0x040fe80003f05270 */
[----:B------:R-:W-:Y:S09]  /*8970*/  SEL R85, R85, RZ, P0 ;  /* 0x000000ff55557207 */ /* 0x000ff20000000000 */
.L_x_155:
[----:B------:R-:W-:Y:S01]  /*8980*/  ISETP.NE.AND P2, PT, R90, RZ, PT ;  /* 0x000000ff5a00720c */ /* 0x000fe20003f45270 */
[----:B------:R-:W-:Y:S01]  /*8990*/  UISETP.NE.AND UP0, UPT, UR16, 0x2, UPT ;  /* 0x000000021000788c */ /* 0x000fe2000bf05270 */
[----:B------:R-:W-:Y:S01]  /*89a0*/  ISETP.NE.AND P0, PT, R91, 0x2, PT ;  /* 0x000000025b00780c */ /* 0x000fe20003f05270 */
[----:B------:R-:W-:Y:S01]  /*89b0*/  IMAD.IADD R76, R47, 0x1, R74 ;  /* 0x000000012f4c7824 */ /* 0x000fe200078e024a */
[----:B------:R-:W-:Y:S01]  /*89c0*/  ISETP.NE.AND P1, PT, R49, 0x4, PT ;  /* 0x000000043100780c */ /* 0x000fe20003f25270 */
[----:B------:R-:W-:Y:S01]  /*89d0*/  USEL UR4, URZ, 0x1, UP0 ;  /* 0x00000001ff047887 */ /* 0x000fe20008000000 */
[----:B------:R-:W-:Y:S01]  /*89e0*/  SEL R2, RZ, 0x1, P0 ;  /* 0x00000001ff027807 */ /* 0x000fe20000000000 */
[----:B------:R-:W-:Y:S01]  /*89f0*/  USEL UR44, UR16, URZ, UP0 ;  /* 0x000000ff102c7287 */ /* 0x000fe20008000000 */
[----:B-12---:R-:W-:Y:S01]  /*8a00*/  SEL R0, RZ, 0x1, P1 ;  /* 0x00000001ff007807 */ /* 0x006fe20000800000 */
[----:B------:R-:W-:Y:S01]  /*8a10*/  IMAD.IADD R77, R48, 0x1, R75 ;  /* 0x00000001304d7824 */ /* 0x000fe200078e024b */
[----:B------:R-:W-:Y:S02]  /*8a20*/  LOP3.LUT R86, R86, R2, RZ, 0x3c, !PT ;  /* 0x0000000256567212 */ /* 0x000fe400078e3cff */
[----:B------:R-:W-:Y:S02]  /*8a30*/  LOP3.LUT R88, R88, UR4, RZ, 0x3c, !PT ;  /* 0x0000000458587c12 */ /* 0x000fe4000f8e3cff */
[----:B------:R-:W-:Y:S02]  /*8a40*/  @P2 R2UR UR36, R84 ;  /* 0x00000000542422ca */ /* 0x000fe400000e0000 */
[----:B------:R-:W-:Y:S02]  /*8a50*/  LOP3.LUT R87, R87, R0, RZ, 0x3c, !PT ;  /* 0x0000000057577212 */ /* 0x000fe400078e3cff */
[----:B------:R-:W-:Y:S02]  /*8a60*/  SEL R91, R91, RZ, P0 ;  /* 0x000000ff5b5b7207 */ /* 0x000fe40000000000 */
[----:B------:R-:W-:Y:S01]  /*8a70*/  SEL R49, R49, RZ, P1 ;  /* 0x000000ff31317207 */ /* 0x000fe20000800000 */
[----:B------:R-:W-:Y:S08]  /*8a80*/  @P2 BRA `(.L_x_156) ;  /* 0xffffffe4000c2947 */ /* 0x000ff0000383ffff */
[----:B------:R-:W-:-:S09]  /*8a90*/  UISETP.NE.AND UP0, UPT, UR46, URZ, UPT ;  /* 0x000000ff2e00728c */ /* 0x000fd2000bf05270 */
[----:B------:R-:W-:Y:S05]  /*8aa0*/  BRA.U !UP0, `(.L_x_157) ;  /* 0x0000000108487547 */ /* 0x000fea000b800000 */
[----:B------:R-:W1:Y:S02]  /*8ab0*/  LDCU.64 UR4, c[0x0][0x890] ;  /* 0x00011200ff0477ac */ /* 0x000e640008000a00 */
[----:B-1----:R-:W-:-:S04]  /*8ac0*/  UISETP.NE.U32.AND UP0, UPT, UR4, URZ, UPT ;  /* 0x000000ff0400728c */ /* 0x002fc8000bf05070 */
[----:B------:R-:W-:-:S09]  /*8ad0*/  UISETP.NE.AND.EX UP0, UPT, UR5, URZ, UPT, UP0 ;  /* 0x000000ff0500728c */ /* 0x000fd2000bf05300 */
[----:B------:R-:W-:Y:S05]  /*8ae0*/  BRA.U UP0, `(.L_x_158) ;  /* 0x00000001000c7547 */ /* 0x000fea000b800000 */
[----:B------:R-:W-:-:S13]  /*8af0*/  FSETP.NEU.AND P0, PT, R51, RZ, PT ;  /* 0x000000ff3300720b */ /* 0x000fda0003f0d000 */
[----:B------:R-:W-:Y:S05]  /*8b00*/  @!P0 EXIT ;  /* 0x000000000000894d */ /* 0x000fea0003800000 */
[----:B------:R-:W-:Y:S05]  /*8b10*/  BRA `(.L_x_157) ;  /* 0x00000000002c7947 */ /* 0x000fea0003800000 */
.L_x_158:
[----:B------:R-:W-:Y:S01]  /*8b20*/  LOP3.LUT P0, RZ, R78, 0xff, RZ, 0xc0, !PT ;  /* 0x000000ff4eff7812 */ /* 0x000fe2000780c0ff */
[----:B------:R-:W-:-:S12]  /*8b30*/  BSSY.RECONVERGENT B0, `(.L_x_157) ;  /* 0x0000009000007945 */ /* 0x000fd80003800200 */
[----:B------:R-:W-:Y:S05]  /*8b40*/  @P0 BRA `(.L_x_159) ;  /* 0x0000000000140947 */ /* 0x000fea0003800000 */
[----:B------:R-:W1:Y:S02]  /*8b50*/  LDCU.64 UR4, c[0x0][0x888] ;  /* 0x00011100ff0477ac */ /* 0x000e640008000a00 */
[----:B-1----:R-:W-:-:S04]  /*8b60*/  ISETP.NE.U32.AND P0, PT, RZ, UR4, PT ;  /* 0x00000004ff007c0c */ /* 0x002fc8000bf05070 */
[----:B------:R-:W-:-:S13]  /*8b70*/  ISETP.NE.AND.EX P0, PT, RZ, UR5, PT, P0 ;  /* 0x00000005ff007c0c */ /* 0x000fda000bf05300 */
[----:B------:R-:W-:Y:S05]  /*8b80*/  @!P0 EXIT ;  /* 0x000000000000894d */ /* 0x000fea0003800000 */
[----:B------:R-:W-:Y:S05]  /*8b90*/  BRA `(.L_x_160) ;  /* 0x0000000000087947 */ /* 0x000fea0003800000 */
.L_x_159:
[----:B------:R-:W-:-:S13]  /*8ba0*/  FSETP.NEU.AND P0, PT, R51, RZ, PT ;  /* 0x000000ff3300720b */ /* 0x000fda0003f0d000 */
[----:B------:R-:W-:Y:S05]  /*8bb0*/  @!P0 EXIT ;  /* 0x000000000000894d */ /* 0x000fea0003800000 */
.L_x_160:
[----:B------:R-:W-:Y:S05]  /*8bc0*/  BSYNC.RECONVERGENT B0 ;  /* 0x0000000000007941 */ /* 0x000fea0003800200 */
.L_x_157:
[----:B------:R-:W-:-:S04]  /*8bd0*/  DEPBAR.LE SB0, 0x0 ;  /* 0x000080000000791a */ /* 0x000fc80000000000 */
[----:B------:R-:W-:Y:S05]  /*8be0*/  EXIT ;  /* 0x000000000000794d */ /* 0x000fea0003800000 */
.L_x_20:
[----:B--2---:R2:W1:Y:S02]  /*8bf0*/  SYNCS.PHASECHK.TRANS64.TRYWAIT P0, [R2+URZ+0x460], R3 ;  /* 0x00046003020075a7 */ /* 0x00446400080011ff */
[----:B-1----:R-:W-:Y:S05]  /*8c00*/  @!P0 NANOSLEEP.SYNCS 0x989680 ;  /* 0x009896800000895d */ /* 0x002fea0003900000 */
[----:B------:R-:W1:Y:S02]  /*8c10*/  @!P0 SYNCS.PHASECHK.TRANS64 P0, [R2+URZ+0x460], R3 ;  /* 0x00046003020085a7 */ /* 0x000e6400080010ff */
[----:B-1----:R-:W-:Y:S05]  /*8c20*/  @!P0 BRA `(.L_x_20) ;  /* 0xfffffffc00f08947 */ /* 0x002fea000383ffff */
[----:B------:R-:W-:Y:S05]  /*8c30*/  BRA `(.L_x_161) ;  /* 0xffffff9000247947 */ /* 0x000fea000383ffff */
.L_x_23:
[----:B-1----:R-:W-:Y:S07]  /*8c40*/  MOV R2, UR33 ;  /* 0x0000002100027c02 */ /* 0x002fee0008000f00 */
.L_x_162:
[----:B-1----:R1:W2:Y:S02]  /*8c50*/  SYNCS.PHASECHK.TRANS64.TRYWAIT P0, [R2+URZ+0x1e0], R4 ;  /* 0x0001e004020075a7 */ /* 0x0022a400080011ff */
[----:B--2---:R-:W-:Y:S05]  /*8c60*/  @!P0 NANOSLEEP.SYNCS 0x989680 ;  /* 0x009896800000895d */ /* 0x004fea0003900000 */
[----:B------:R-:W2:Y:S02]  /*8c70*/  @!P0 SYNCS.PHASECHK.TRANS64 P0, [R2+URZ+0x1e0], R4 ;  /* 0x0001e004020085a7 */ /* 0x000ea400080010ff */
[----:B--2---:R-:W-:Y:S05]  /*8c80*/  @!P0 BRA `(.L_x_162) ;  /* 0xfffffffc00f08947 */ /* 0x004fea000383ffff */
[----:B------:R-:W-:Y:S05]  /*8c90*/  BRA `(.L_x_22) ;  /* 0xffffff9000747947 */ /* 0x000fea000383ffff */
.L_x_29:
[----:B-1----:R-:W-:Y:S07]  /*8ca0*/  MOV R2, UR17 ;  /* 0x0000001100027c02 */ /* 0x002fee0008000f00 */
.L_x_163:
[----:B-1----:R1:W2:Y:S02]  /*8cb0*/  SYNCS.PHASECHK.TRANS64.TRYWAIT P0, [R2+URZ+0x1e0], R4 ;  /* 0x0001e004020075a7 */ /* 0x0022a400080011ff */
[----:B--2---:R-:W-:Y:S05]  /*8cc0*/  @!P0 NANOSLEEP.SYNCS 0x989680 ;  /* 0x009896800000895d */ /* 0x004fea0003900000 */
[----:B------:R-:W2:Y:S02]  /*8cd0*/  @!P0 SYNCS.PHASECHK.TRANS64 P0, [R2+URZ+0x1e0], R4 ;  /* 0x0001e004020085a7 */ /* 0x000ea400080010ff */
[----:B--2---:R-:W-:Y:S05]  /*8ce0*/  @!P0 BRA `(.L_x_163) ;  /* 0xfffffffc00f08947 */ /* 0x004fea000383ffff */
[----:B------:R-:W-:Y:S05]  /*8cf0*/  BRA `(.L_x_28) ;  /* 0xffffff94001c7947 */ /* 0x000fea000383ffff */
.L_x_33:
[----:B-1----:R1:W2:Y:S02]  /*8d00*/  SYNCS.PHASECHK.TRANS64.TRYWAIT P0, [R2+URZ+0x3f0], R3 ;  /* 0x0003f003020075a7 */ /* 0x0022a400080011ff */
[----:B--2---:R-:W-:Y:S05]  /*8d10*/  @!P0 NANOSLEEP.SYNCS 0x989680 ;  /* 0x009896800000895d */ /* 0x004fea0003900000 */
[----:B------:R-:W2:Y:S02]  /*8d20*/  @!P0 SYNCS.PHASECHK.TRANS64 P0, [R2+URZ+0x3f0], R3 ;  /* 0x0003f003020085a7 */ /* 0x000ea400080010ff */
[----:B--2---:R-:W-:Y:S05]  /*8d30*/  @!P0 BRA `(.L_x_33) ;  /* 0xfffffffc00f08947 */ /* 0x004fea000383ffff */
[----:B------:R-:W-:Y:S05]  /*8d40*/  BRA `(.L_x_164) ;  /* 0xffffff9400ac7947 */ /* 0x000fea000383ffff */
.L_x_37:
[----:B----4-:R-:W-:-:S07]  /*8d50*/  MOV R0, UR5 ;  /* 0x0000000500007c02 */ /* 0x010fce0008000f00 */
.L_x_165:
[----:B-1----:R1:W2:Y:S02]  /*8d60*/  SYNCS.PHASECHK.TRANS64.TRYWAIT P0, [R0+URZ], R2 ;  /* 0x00000002000075a7 */ /* 0x0022a400080011ff */
[----:B--2---:R-:W-:Y:S05]  /*8d70*/  @!P0 NANOSLEEP.SYNCS 0x989680 ;  /* 0x009896800000895d */ /* 0x004fea0003900000 */
[----:B------:R-:W2:Y:S02]  /*8d80*/  @!P0 SYNCS.PHASECHK.TRANS64 P0, [R0+URZ], R2 ;  /* 0x00000002000085a7 */ /* 0x000ea400080010ff */
[----:B--2---:R-:W-:Y:S05]  /*8d90*/  @!P0 BRA `(.L_x_165) ;  /* 0xfffffffc00f08947 */ /* 0x004fea000383ffff */
[----:B------:R-:W-:Y:S05]  /*8da0*/  BRA `(.L_x_166) ;  /* 0xffffff9c001c7947 */ /* 0x000fea000383ffff */
.L_x_38:
[----:B----4-:R-:W-:-:S07]  /*8db0*/  MOV R0, UR5 ;  /* 0x0000000500007c02 */ /* 0x010fce0008000f00 */
.L_x_167:
[----:B-1----:R1:W2:Y:S02]  /*8dc0*/  SYNCS.PHASECHK.TRANS64.TRYWAIT P0, [R0+URZ], R3 ;  /* 0x00000003000075a7 */ /* 0x0022a400080011ff */
[----:B--2---:R-:W-:Y:S05]  /*8dd0*/  @!P0 NANOSLEEP.SYNCS 0x989680 ;  /* 0x009896800000895d */ /* 0x004fea0003900000 */
[----:B------:R-:W2:Y:S02]  /*8de0*/  @!P0 SYNCS.PHASECHK.TRANS64 P0, [R0+URZ], R3 ;  /* 0x00000003000085a7 */ /* 0x000ea400080010ff */
[----:B--2---:R-:W-:Y:S05]  /*8df0*/  @!P0 BRA `(.L_x_167) ;  /* 0xfffffffc00f08947 */ /* 0x004fea000383ffff */
[----:B------:R-:W-:Y:S05]  /*8e00*/  BRA `(.L_x_168) ;  /* 0xffffff9c00287947 */ /* 0x000fea000383ffff */
.L_x_39:
[----:B----4-:R-:W-:-:S07]  /*8e10*/  MOV R0, UR5 ;  /* 0x0000000500007c02 */ /* 0x010fce0008000f00 */
.L_x_169:
[----:B-1----:R1:W2:Y:S02]  /*8e20*/  SYNCS.PHASECHK.TRANS64.TRYWAIT P0, [R0+URZ], R3 ;  /* 0x00000003000075a7 */ /* 0x0022a400080011ff */
[----:B--2---:R-:W-:Y:S05]  /*8e30*/  @!P0 NANOSLEEP.SYNCS 0x989680 ;  /* 0x009896800000895d */ /* 0x004fea0003900000 */
[----:B------:R-:W2:Y:S02]  /*8e40*/  @!P0 SYNCS.PHASECHK.TRANS64 P0, [R0+URZ], R3 ;  /* 0x00000003000085a7 */ /* 0x000ea400080010ff */
[----:B--2---:R-:W-:Y:S05]  /*8e50*/  @!P0 BRA `(.L_x_169) ;  /* 0xfffffffc00f08947 */ /* 0x004fea000383ffff */
[----:B------:R-:W-:Y:S05]  /*8e60*/  BRA `(.L_x_170) ;  /* 0xffffff9c00347947 */ /* 0x000fea000383ffff */
.L_x_40:
[----:B----4-:R-:W-:-:S07]  /*8e70*/  MOV R0, UR5 ;  /* 0x0000000500007c02 */ /* 0x010fce0008000f00 */
.L_x_171:
[----:B-1----:R1:W2:Y:S02]  /*8e80*/  SYNCS.PHASECHK.TRANS64.TRYWAIT P0, [R0+URZ], R3 ;  /* 0x00000003000075a7 */ /* 0x0022a400080011ff */
[----:B--2---:R-:W-:Y:S05]  /*8e90*/  @!P0 NANOSLEEP.SYNCS 0x989680 ;  /* 0x009896800000895d */ /* 0x004fea0003900000 */
[----:B------:R-:W2:Y:S02]  /*8ea0*/  @!P0 SYNCS.PHASECHK.TRANS64 P0, [R0+URZ], R3 ;  /* 0x00000003000085a7 */ /* 0x000ea400080010ff */
[----:B--2---:R-:W-:Y:S05]  /*8eb0*/  @!P0 BRA `(.L_x_171) ;  /* 0xfffffffc00f08947 */ /* 0x004fea000383ffff */
[----:B------:R-:W-:Y:S05]  /*8ec0*/  BRA `(.L_x_172) ;  /* 0xffffff9c00407947 */ /* 0x000fea000383ffff */
.L_x_41:
[----:B----4-:R-:W-:-:S07]  /*8ed0*/  MOV R0, UR5 ;  /* 0x0000000500007c02 */ /* 0x010fce0008000f00 */
.L_x_173:
[----:B-1----:R1:W2:Y:S02]  /*8ee0*/  SYNCS.PHASECHK.TRANS64.TRYWAIT P0, [R0+URZ], R3 ;  /* 0x00000003000075a7 */ /* 0x0022a400080011ff */
[----:B--2---:R-:W-:Y:S05]  /*8ef0*/  @!P0 NANOSLEEP.SYNCS 0x989680 ;  /* 0x009896800000895d */ /* 0x004fea0003900000 */
[----:B------:R-:W2:Y:S02]  /*8f00*/  @!P0 SYNCS.PHASECHK.TRANS64 P0, [R0+URZ], R3 ;  /* 0x00000003000085a7 */ /* 0x000ea400080010ff */
[----:B--2---:R-:W-:Y:S05]  /*8f10*/  @!P0 BRA `(.L_x_173) ;  /* 0xfffffffc00f08947 */ /* 0x004fea000383ffff */
[----:B------:R-:W-:Y:S05]  /*8f20*/  BRA `(.L_x_174) ;  /* 0xffffff9c004c7947 */ /* 0x000fea000383ffff */
.L_x_42:
[----:B----4-:R-:W-:-:S07]  /*8f30*/  MOV R0, UR5 ;  /* 0x0000000500007c02 */ /* 0x010fce0008000f00 */
.L_x_175:
[----:B-1----:R1:W2:Y:S02]  /*8f40*/  SYNCS.PHASECHK.TRANS64.TRYWAIT P0, [R0+URZ], R3 ;  /* 0x00000003000075a7 */ /* 0x0022a400080011ff */
[----:B--2---:R-:W-:Y:S05]  /*8f50*/  @!P0 NANOSLEEP.SYNCS 0x989680 ;  /* 0x009896800000895d */ /* 0x004fea0003900000 */
[----:B------:R-:W2:Y:S02]  /*8f60*/  @!P0 SYNCS.PHASECHK.TRANS64 P0, [R0+URZ], R3 ;  /* 0x00000003000085a7 */ /* 0x000ea400080010ff */
[----:B--2---:R-:W-:Y:S05]  /*8f70*/  @!P0 BRA `(.L_x_175) ;  /* 0xfffffffc00f08947 */ /* 0x004fea000383ffff */
[----:B------:R-:W-:Y:S05]  /*8f80*/  BRA `(.L_x_176) ;  /* 0xffffff9c00587947 */ /* 0x000fea000383ffff */
.L_x_43:
[----:B----4-:R-:W-:-:S07]  /*8f90*/  MOV R0, UR5 ;  /* 0x0000000500007c02 */ /* 0x010fce0008000f00 */
.L_x_177:
[----:B-1----:R1:W2:Y:S02]  /*8fa0*/  SYNCS.PHASECHK.TRANS64.TRYWAIT P0, [R0+URZ], R3 ;  /* 0x00000003000075a7 */ /* 0x0022a400080011ff */
[----:B--2---:R-:W-:Y:S05]  /*8fb0*/  @!P0 NANOSLEEP.SYNCS 0x989680 ;  /* 0x009896800000895d */ /* 0x004fea0003900000 */
[----:B------:R-:W2:Y:S02]  /*8fc0*/  @!P0 SYNCS.PHASECHK.TRANS64 P0, [R0+URZ], R3 ;  /* 0x00000003000085a7 */ /* 0x000ea400080010ff */
[----:B--2---:R-:W-:Y:S05]  /*8fd0*/  @!P0 BRA `(.L_x_177) ;  /* 0xfffffffc00f08947 */ /* 0x004fea000383ffff */
[----:B------:R-:W-:Y:S05]  /*8fe0*/  BRA `(.L_x_178) ;  /* 0xffffff9c00647947 */ /* 0x000fea000383ffff */
.L_x_44:
[----:B----4-:R-:W-:-:S07]  /*8ff0*/  MOV R0, UR5 ;  /* 0x0000000500007c02 */ /* 0x010fce0008000f00 */
.L_x_179:
[----:B-1----:R1:W2:Y:S02]  /*9000*/  SYNCS.PHASECHK.TRANS64.TRYWAIT P0, [R0+URZ], R3 ;  /* 0x00000003000075a7 */ /* 0x0022a400080011ff */
[----:B--2---:R-:W-:Y:S05]  /*9010*/  @!P0 NANOSLEEP.SYNCS 0x989680 ;  /* 0x009896800000895d */ /* 0x004fea0003900000 */
[----:B------:R-:W2:Y:S02]  /*9020*/  @!P0 SYNCS.PHASECHK.TRANS64 P0, [R0+URZ], R3 ;  /* 0x00000003000085a7 */ /* 0x000ea400080010ff */
[----:B--2---:R-:W-:Y:S05]  /*9030*/  @!P0 BRA `(.L_x_179) ;  /* 0xfffffffc00f08947 */ /* 0x004fea000383ffff */
[----:B------:R-:W-:Y:S05]  /*9040*/  BRA `(.L_x_180) ;  /* 0xffffff9c00707947 */ /* 0x000fea000383ffff */
.L_x_45:
[----:B----4-:R-:W-:-:S07]  /*9050*/  MOV R0, UR5 ;  /* 0x0000000500007c02 */ /* 0x010fce0008000f00 */
.L_x_181:
[----:B-1----:R1:W2:Y:S02]  /*9060*/  SYNCS.PHASECHK.TRANS64.TRYWAIT P0, [R0+URZ], R3 ;  /* 0x00000003000075a7 */ /* 0x0022a400080011ff */
[----:B--2---:R-:W-:Y:S05]  /*9070*/  @!P0 NANOSLEEP.SYNCS 0x989680 ;  /* 0x009896800000895d */ /* 0x004fea0003900000 */
[----:B------:R-:W2:Y:S02]  /*9080*/  @!P0 SYNCS.PHASECHK.TRANS64 P0, [R0+URZ], R3 ;  /* 0x00000003000085a7 */ /* 0x000ea400080010ff */
[----:B--2---:R-:W-:Y:S05]  /*9090*/  @!P0 BRA `(.L_x_181) ;  /* 0xfffffffc00f08947 */ /* 0x004fea000383ffff */
[----:B------:R-:W-:Y:S05]  /*90a0*/  BRA `(.L_x_182) ;  /* 0xffffff9c007c7947 */ /* 0x000fea000383ffff */
.L_x_46:
[----:B----4-:R-:W-:-:S07]  /*90b0*/  MOV R0, UR5 ;  /* 0x0000000500007c02 */ /* 0x010fce0008000f00 */
.L_x_183:
[----:B-1----:R1:W2:Y:S02]  /*90c0*/  SYNCS.PHASECHK.TRANS64.TRYWAIT P0, [R0+URZ], R3 ;  /* 0x00000003000075a7 */ /* 0x0022a400080011ff */
[----:B--2---:R-:W-:Y:S05]  /*90d0*/  @!P0 NANOSLEEP.SYNCS 0x989680 ;  /* 0x009896800000895d */ /* 0x004fea0003900000 */
[----:B------:R-:W2:Y:S02]  /*90e0*/  @!P0 SYNCS.PHASECHK.TRANS64 P0, [R0+URZ], R3 ;  /* 0x00000003000085a7 */ /* 0x000ea400080010ff */
[----:B--2---:R-:W-:Y:S05]  /*90f0*/  @!P0 BRA `(.L_x_183) ;  /* 0xfffffffc00f08947 */ /* 0x004fea000383ffff */
[----:B------:R-:W-:Y:S05]  /*9100*/  BRA `(.L_x_184) ;  /* 0xffffff9c00887947 */ /* 0x000fea000383ffff */
.L_x_47:
[----:B----4-:R-:W-:-:S07]  /*9110*/  MOV R0, UR5 ;  /* 0x0000000500007c02 */ /* 0x010fce0008000f00 */
.L_x_185:
[----:B-1----:R1:W2:Y:S02]  /*9120*/  SYNCS.PHASECHK.TRANS64.TRYWAIT P0, [R0+URZ], R3 ;  /* 0x00000003000075a7 */ /* 0x0022a400080011ff */
[----:B--2---:R-:W-:Y:S05]  /*9130*/  @!P0 NANOSLEEP.SYNCS 0x989680 ;  /* 0x009896800000895d */ /* 0x004fea0003900000 */
[----:B------:R-:W2:Y:S02]  /*9140*/  @!P0 SYNCS.PHASECHK.TRANS64 P0, [R0+URZ], R3 ;  /* 0x00000003000085a7 */ /* 0x000ea400080010ff */
[----:B--2---:R-:W-:Y:S05]  /*9150*/  @!P0 BRA `(.L_x_185) ;  /* 0xfffffffc00f08947 */ /* 0x004fea000383ffff */
[----:B------:R-:W-:Y:S05]  /*9160*/  BRA `(.L_x_186) ;  /* 0xffffff9c00947947 */ /* 0x000fea000383ffff */
.L_x_48:
[----:B----4-:R-:W-:-:S07]  /*9170*/  MOV R0, UR5 ;  /* 0x0000000500007c02 */ /* 0x010fce0008000f00 */
.L_x_187:
[----:B-1----:R1:W2:Y:S02]  /*9180*/  SYNCS.PHASECHK.TRANS64.TRYWAIT P0, [R0+URZ], R3 ;  /* 0x00000003000075a7 */ /* 0x0022a400080011ff */
[----:B--2---:R-:W-:Y:S05]  /*9190*/  @!P0 NANOSLEEP.SYNCS 0x989680 ;  /* 0x009896800000895d */ /* 0x004fea0003900000 */
[----:B------:R-:W2:Y:S02]  /*91a0*/  @!P0 SYNCS.PHASECHK.TRANS64 P0, [R0+URZ], R3 ;  /* 0x00000003000085a7 */ /* 0x000ea400080010ff */
[----:B--2---:R-:W-:Y:S05]  /*91b0*/  @!P0 BRA `(.L_x_187) ;  /* 0xfffffffc00f08947 */ /* 0x004fea000383ffff */
[----:B------:R-:W-:Y:S05]  /*91c0*/  BRA `(.L_x_188) ;  /* 0xffffff9c00a07947 */ /* 0x000fea000383ffff */
.L_x_49:
[----:B----4-:R-:W-:-:S07]  /*91d0*/  MOV R0, UR5 ;  /* 0x0000000500007c02 */ /* 0x010fce0008000f00 */
.L_x_189:
[----:B-1----:R1:W2:Y:S02]  /*91e0*/  SYNCS.PHASECHK.TRANS64.TRYWAIT P0, [R0+URZ], R3 ;  /* 0x00000003000075a7 */ /* 0x0022a400080011ff */
[----:B--2---:R-:W-:Y:S05]  /*91f0*/  @!P0 NANOSLEEP.SYNCS 0x989680 ;  /* 0x009896800000895d */ /* 0x004fea0003900000 */
[----:B------:R-:W2:Y:S02]  /*9200*/  @!P0 SYNCS.PHASECHK.TRANS64 P0, [R0+URZ], R3 ;  /* 0x00000003000085a7 */ /* 0x000ea400080010ff */
[----:B--2---:R-:W-:Y:S05]  /*9210*/  @!P0 BRA `(.L_x_189) ;  /* 0xfffffffc00f08947 */ /* 0x004fea000383ffff */
[----:B------:R-:W-:Y:S05]  /*9220*/  BRA `(.L_x_190) ;  /* 0xffffff9c00ac7947 */ /* 0x000fea000383ffff */
.L_x_50:
[----:B----4-:R-:W-:-:S07]  /*9230*/  MOV R0, UR5 ;  /* 0x0000000500007c02 */ /* 0x010fce0008000f00 */
.L_x_191:
[----:B-1----:R1:W2:Y:S02]  /*9240*/  SYNCS.PHASECHK.TRANS64.TRYWAIT P0, [R0+URZ], R3 ;  /* 0x00000003000075a7 */ /* 0x0022a400080011ff */
[----:B--2---:R-:W-:Y:S05]  /*9250*/  @!P0 NANOSLEEP.SYNCS 0x989680 ;  /* 0x009896800000895d */ /* 0x004fea0003900000 */
[----:B------:R-:W2:Y:S02]  /*9260*/  @!P0 SYNCS.PHASECHK.TRANS64 P0, [R0+URZ], R3 ;  /* 0x00000003000085a7 */ /* 0x000ea400080010ff */
[----:B--2---:R-:W-:Y:S05]  /*9270*/  @!P0 BRA `(.L_x_191) ;  /* 0xfffffffc00f08947 */ /* 0x004fea000383ffff */
[----:B------:R-:W-:Y:S05]  /*9280*/  BRA `(.L_x_192) ;  /* 0xffffff9c00b87947 */ /* 0x000fea000383ffff */
.L_x_51:
[----:B----4-:R-:W-:-:S07]  /*9290*/  MOV R0, UR5 ;  /* 0x0000000500007c02 */ /* 0x010fce0008000f00 */
.L_x_193:
[----:B-1----:R1:W2:Y:S02]  /*92a0*/  SYNCS.PHASECHK.TRANS64.TRYWAIT P0, [R0+URZ], R3 ;  /* 0x00000003000075a7 */ /* 0x0022a400080011ff */
[----:B--2---:R-:W-:Y:S05]  /*92b0*/  @!P0 NANOSLEEP.SYNCS 0x989680 ;  /* 0x009896800000895d */ /* 0x004fea0003900000 */
[----:B------:R-:W2:Y:S02]  /*92c0*/  @!P0 SYNCS.PHASECHK.TRANS64 P0, [R0+URZ], R3 ;  /* 0x00000003000085a7 */ /* 0x000ea400080010ff */
[----:B--2---:R-:W-:Y:S05]  /*92d0*/  @!P0 BRA `(.L_x_193) ;  /* 0xfffffffc00f08947 */ /* 0x004fea000383ffff */
[----:B------:R-:W-:Y:S05]  /*92e0*/  BRA `(.L_x_194) ;  /* 0xffffff9c00c47947 */ /* 0x000fea000383ffff */
.L_x_52:
[----:B----4-:R-:W-:-:S07]  /*92f0*/  MOV R0, UR5 ;  /* 0x0000000500007c02 */ /* 0x010fce0008000f00 */
.L_x_195:
[----:B-1----:R1:W2:Y:S02]  /*9300*/  SYNCS.PHASECHK.TRANS64.TRYWAIT P0, [R0+URZ], R3 ;  /* 0x00000003000075a7 */ /* 0x0022a400080011ff */
[----:B--2---:R-:W-:Y:S05]  /*9310*/  @!P0 NANOSLEEP.SYNCS 0x989680 ;  /* 0x009896800000895d */ /* 0x004fea0003900000 */
[----:B------:R-:W2:Y:S02]  /*9320*/  @!P0 SYNCS.PHASECHK.TRANS64 P0, [R0+URZ], R3 ;  /* 0x00000003000085a7 */ /* 0x000ea400080010ff */
[----:B--2---:R-:W-:Y:S05]  /*9330*/  @!P0 BRA `(.L_x_195) ;  /* 0xfffffffc00f08947 */ /* 0x004fea000383ffff */
[----:B------:R-:W-:Y:S05]  /*9340*/  BRA `(.L_x_196) ;  /* 0xffffff9c00d07947 */ /* 0x000fea000383ffff */
.L_x_53:
[----:B----4-:R-:W-:-:S07]  /*9350*/  MOV R0, UR5 ;  /* 0x0000000500007c02 */ /* 0x010fce0008000f00 */
.L_x_197:
[----:B-1----:R1:W2:Y:S02]  /*9360*/  SYNCS.PHASECHK.TRANS64.TRYWAIT P0, [R0+URZ], R3 ;  /* 0x00000003000075a7 */ /* 0x0022a400080011ff */
[----:B--2---:R-:W-:Y:S05]  /*9370*/  @!P0 NANOSLEEP.SYNCS 0x989680 ;  /* 0x009896800000895d */ /* 0x004fea0003900000 */
[----:B------:R-:W2:Y:S02]  /*9380*/  @!P0 SYNCS.PHASECHK.TRANS64 P0, [R0+URZ], R3 ;  /* 0x00000003000085a7 */ /* 0x000ea400080010ff */
[----:B--2---:R-:W-:Y:S05]  /*9390*/  @!P0 BRA `(.L_x_197) ;  /* 0xfffffffc00f08947 */ /* 0x004fea000383ffff */
[----:B------:R-:W-:Y:S05]  /*93a0*/  BRA `(.L_x_198) ;  /* 0xffffff9c00dc7947 */ /* 0x000fea000383ffff */
.L_x_54:
[----:B----4-:R-:W-:-:S07]  /*93b0*/  MOV R0, UR5 ;  /* 0x0000000500007c02 */ /* 0x010fce0008000f00 */
.L_x_199:
[----:B-1----:R1:W2:Y:S02]  /*93c0*/  SYNCS.PHASECHK.TRANS64.TRYWAIT P0, [R0+URZ], R3 ;  /* 0x00000003000075a7 */ /* 0x0022a400080011ff */
[----:B--2---:R-:W-:Y:S05]  /*93d0*/  @!P0 NANOSLEEP.SYNCS 0x989680 ;  /* 0x009896800000895d */ /* 0x004fea0003900000 */
[----:B------:R-:W2:Y:S02]  /*93e0*/  @!P0 SYNCS.PHASECHK.TRANS64 P0, [R0+URZ], R3 ;  /* 0x00000003000085a7 */ /* 0x000ea400080010ff */
[----:B--2---:R-:W-:Y:S05]  /*93f0*/  @!P0 BRA `(.L_x_199) ;  /* 0xfffffffc00f08947 */ /* 0x004fea000383ffff */
[----:B------:R-:W-:Y:S05]  /*9400*/  BRA `(.L_x_200) ;  /* 0xffffff9c00e87947 */ /* 0x000fea000383ffff */
.L_x_55:
[----:B----4-:R-:W-:-:S07]  /*9410*/  MOV R0, UR5 ;  /* 0x0000000500007c02 */ /* 0x010fce0008000f00 */
.L_x_201:
[----:B-1----:R1:W2:Y:S02]  /*9420*/  SYNCS.PHASECHK.TRANS64.TRYWAIT P0, [R0+URZ], R3 ;  /* 0x00000003000075a7 */ /* 0x0022a400080011ff */
[----:B--2---:R-:W-:Y:S05]  /*9430*/  @!P0 NANOSLEEP.SYNCS 0x989680 ;  /* 0x009896800000895d */ /* 0x004fea0003900000 */
[----:B------:R-:W2:Y:S02]  /*9440*/  @!P0 SYNCS.PHASECHK.TRANS64 P0, [R0+URZ], R3 ;  /* 0x00000003000085a7 */ /* 0x000ea400080010ff */
[----:B--2---:R-:W-:Y:S05]  /*9450*/  @!P0 BRA `(.L_x_201) ;  /* 0xfffffffc00f08947 */ /* 0x004fea000383ffff */
[----:B------:R-:W-:Y:S05]  /*9460*/  BRA `(.L_x_202) ;  /* 0xffffff9c00f47947 */ /* 0x000fea000383ffff */
.L_x_56:
[----:B----4-:R-:W-:-:S07]  /*9470*/  MOV R0, UR5 ;  /* 0x0000000500007c02 */ /* 0x010fce0008000f00 */
.L_x_203:
[----:B-1----:R1:W2:Y:S02]  /*9480*/  SYNCS.PHASECHK.TRANS64.TRYWAIT P0, [R0+URZ], R3 ;  /* 0x00000003000075a7 */ /* 0x0022a400080011ff */
[----:B--2---:R-:W-:Y:S05]  /*9490*/  @!P0 NANOSLEEP.SYNCS 0x989680 ;  /* 0x009896800000895d */ /* 0x004fea0003900000 */
[----:B------:R-:W2:Y:S02]  /*94a0*/  @!P0 SYNCS.PHASECHK.TRANS64 P0, [R0+URZ], R3 ;  /* 0x00000003000085a7 */ /* 0x000ea400080010ff */
[----:B--2---:R-:W-:Y:S05]  /*94b0*/  @!P0 BRA `(.L_x_203) ;  /* 0xfffffffc00f08947 */ /* 0x004fea000383ffff */
[----:B------:R-:W-:Y:S05]  /*94c0*/  BRA `(.L_x_204) ;  /* 0xffffffa000007947 */ /* 0x000fea000383ffff */
.L_x_57:
[----:B----4-:R-:W-:-:S07]  /*94d0*/  MOV R0, UR5 ;  /* 0x0000000500007c02 */ /* 0x010fce0008000f00 */
.L_x_205:
[----:B-1----:R1:W2:Y:S02]  /*94e0*/  SYNCS.PHASECHK.TRANS64.TRYWAIT P0, [R0+URZ], R3 ;  /* 0x00000003000075a7 */ /* 0x0022a400080011ff */
[----:B--2---:R-:W-:Y:S05]  /*94f0*/  @!P0 NANOSLEEP.SYNCS 0x989680 ;  /* 0x009896800000895d */ /* 0x004fea0003900000 */
[----:B------:R-:W2:Y:S02]  /*9500*/  @!P0 SYNCS.PHASECHK.TRANS64 P0, [R0+URZ], R3 ;  /* 0x00000003000085a7 */ /* 0x000ea400080010ff */
[----:B--2---:R-:W-:Y:S05]  /*9510*/  @!P0 BRA `(.L_x_205) ;  /* 0xfffffffc00f08947 */ /* 0x004fea000383ffff */
[----:B------:R-:W-:Y:S05]  /*9520*/  BRA `(.L_x_206) ;  /* 0xffffffa0000c7947 */ /* 0x000fea000383ffff */
.L_x_58:
[----:B----4-:R-:W-:-:S07]  /*9530*/  MOV R0, UR5 ;  /* 0x0000000500007c02 */ /* 0x010fce0008000f00 */
.L_x_207:
[----:B-1----:R1:W2:Y:S02]  /*9540*/  SYNCS.PHASECHK.TRANS64.TRYWAIT P0, [R0+URZ], R3 ;  /* 0x00000003000075a7 */ /* 0x0022a400080011ff */
[----:B--2---:R-:W-:Y:S05]  /*9550*/  @!P0 NANOSLEEP.SYNCS 0x989680 ;  /* 0x009896800000895d */ /* 0x004fea0003900000 */
[----:B------:R-:W2:Y:S02]  /*9560*/  @!P0 SYNCS.PHASECHK.TRANS64 P0, [R0+URZ], R3 ;  /* 0x00000003000085a7 */ /* 0x000ea400080010ff */
[----:B--2---:R-:W-:Y:S05]  /*9570*/  @!P0 BRA `(.L_x_207) ;  /* 0xfffffffc00f08947 */ /* 0x004fea000383ffff */
[----:B------:R-:W-:Y:S05]  /*9580*/  BRA `(.L_x_208) ;  /* 0xffffffa000187947 */ /* 0x000fea000383ffff */
.L_x_59:
[----:B----4-:R-:W-:-:S07]  /*9590*/  MOV R0, UR5 ;  /* 0x0000000500007c02 */ /* 0x010fce0008000f00 */
.L_x_209:
[----:B-1----:R1:W2:Y:S02]  /*95a0*/  SYNCS.PHASECHK.TRANS64.TRYWAIT P0, [R0+URZ], R3 ;  /* 0x00000003000075a7 */ /* 0x0022a400080011ff */
[----:B--2---:R-:W-:Y:S05]  /*95b0*/  @!P0 NANOSLEEP.SYNCS 0x989680 ;  /* 0x009896800000895d */ /* 0x004fea0003900000 */
[----:B------:R-:W2:Y:S02]  /*95c0*/  @!P0 SYNCS.PHASECHK.TRANS64 P0, [R0+URZ], R3 ;  /* 0x00000003000085a7 */ /* 0x000ea400080010ff */
[----:B--2---:R-:W-:Y:S05]  /*95d0*/  @!P0 BRA `(.L_x_209) ;  /* 0xfffffffc00f08947 */ /* 0x004fea000383ffff */
[----:B------:R-:W-:Y:S05]  /*95e0*/  BRA `(.L_x_210) ;  /* 0xffffffa000247947 */ /* 0x000fea000383ffff */
.L_x_60:
[----:B----4-:R-:W-:-:S07]  /*95f0*/  MOV R0, UR5 ;  /* 0x0000000500007c02 */ /* 0x010fce0008000f00 */
.L_x_211:
[----:B-1----:R1:W2:Y:S02]  /*9600*/  SYNCS.PHASECHK.TRANS64.TRYWAIT P0, [R0+URZ], R3 ;  /* 0x00000003000075a7 */ /* 0x0022a400080011ff */
[----:B--2---:R-:W-:Y:S05]  /*9610*/  @!P0 NANOSLEEP.SYNCS 0x989680 ;  /* 0x009896800000895d */ /* 0x004fea0003900000 */
[----:B------:R-:W2:Y:S02]  /*9620*/  @!P0 SYNCS.PHASECHK.TRANS64 P0, [R0+URZ], R3 ;  /* 0x00000003000085a7 */ /* 0x000ea400080010ff */
[----:B--2---:R-:W-:Y:S05]  /*9630*/  @!P0 BRA `(.L_x_211) ;  /* 0xfffffffc00f08947 */ /* 0x004fea000383ffff */
[----:B------:R-:W-:Y:S05]  /*9640*/  BRA `(.L_x_212) ;  /* 0xffffffa000307947 */ /* 0x000fea000383ffff */
.L_x_61:
[----:B----4-:R-:W-:-:S07]  /*9650*/  MOV R0, UR5 ;  /* 0x0000000500007c02 */ /* 0x010fce0008000f00 */
.L_x_213:
[----:B-1----:R1:W2:Y:S02]  /*9660*/  SYNCS.PHASECHK.TRANS64.TRYWAIT P0, [R0+URZ], R3 ;  /* 0x00000003000075a7 */ /* 0x0022a400080011ff */
[----:B--2---:R-:W-:Y:S05]  /*9670*/  @!P0 NANOSLEEP.SYNCS 0x989680 ;  /* 0x009896800000895d */ /* 0x004fea0003900000 */
[----:B------:R-:W2:Y:S02]  /*9680*/  @!P0 SYNCS.PHASECHK.TRANS64 P0, [R0+URZ], R3 ;  /* 0x00000003000085a7 */ /* 0x000ea400080010ff */
[----:B--2---:R-:W-:Y:S05]  /*9690*/  @!P0 BRA `(.L_x_213) ;  /* 0xfffffffc00f08947 */ /* 0x004fea000383ffff */
[----:B------:R-:W-:Y:S05]  /*96a0*/  BRA `(.L_x_214) ;  /* 0xffffffa0003c7947 */ /* 0x000fea000383ffff */
.L_x_62:
[----:B----4-:R-:W-:-:S07]  /*96b0*/  MOV R0, UR5 ;  /* 0x0000000500007c02 */ /* 0x010fce0008000f00 */
.L_x_215:
[----:B-1----:R1:W2:Y:S02]  /*96c0*/  SYNCS.PHASECHK.TRANS64.TRYWAIT P0, [R0+URZ], R3 ;  /* 0x00000003000075a7 */ /* 0x0022a400080011ff */
[----:B--2---:R-:W-:Y:S05]  /*96d0*/  @!P0 NANOSLEEP.SYNCS 0x989680 ;  /* 0x009896800000895d */ /* 0x004fea0003900000 */
[----:B------:R-:W2:Y:S02]  /*96e0*/  @!P0 SYNCS.PHASECHK.TRANS64 P0, [R0+URZ], R3 ;  /* 0x00000003000085a7 */ /* 0x000ea400080010ff */
[----:B--2---:R-:W-:Y:S05]  /*96f0*/  @!P0 BRA `(.L_x_215) ;  /* 0xfffffffc00f08947 */ /* 0x004fea000383ffff */
[----:B------:R-:W-:Y:S05]  /*9700*/  BRA `(.L_x_216) ;  /* 0xffffffa000487947 */ /* 0x000fea000383ffff */
.L_x_63:
[----:B----4-:R-:W-:-:S07]  /*9710*/  MOV R0, UR5 ;  /* 0x0000000500007c02 */ /* 0x010fce0008000f00 */
.L_x_217:
[----:B-1----:R1:W2:Y:S02]  /*9720*/  SYNCS.PHASECHK.TRANS64.TRYWAIT P0, [R0+URZ], R3 ;  /* 0x00000003000075a7 */ /* 0x0022a400080011ff */
[----:B--2---:R-:W-:Y:S05]  /*9730*/  @!P0 NANOSLEEP.SYNCS 0x989680 ;  /* 0x009896800000895d */ /* 0x004fea0003900000 */
[----:B------:R-:W2:Y:S02]  /*9740*/  @!P0 SYNCS.PHASECHK.TRANS64 P0, [R0+URZ], R3 ;  /* 0x00000003000085a7 */ /* 0x000ea400080010ff */
[----:B--2---:R-:W-:Y:S05]  /*9750*/  @!P0 BRA `(.L_x_217) ;  /* 0xfffffffc00f08947 */ /* 0x004fea000383ffff */
[----:B------:R-:W-:Y:S05]  /*9760*/  BRA `(.L_x_218) ;  /* 0xffffffa000547947 */ /* 0x000fea000383ffff */
.L_x_64:
[----:B----4-:R-:W-:-:S07]  /*9770*/  MOV R0, UR5 ;  /* 0x0000000500007c02 */ /* 0x010fce0008000f00 */
.L_x_219:
[----:B-1----:R1:W2:Y:S02]  /*9780*/  SYNCS.PHASECHK.TRANS64.TRYWAIT P0, [R0+URZ], R3 ;  /* 0x00000003000075a7 */ /* 0x0022a400080011ff */
[----:B--2---:R-:W-:Y:S05]  /*9790*/  @!P0 NANOSLEEP.SYNCS 0x989680 ;  /* 0x009896800000895d */ /* 0x004fea0003900000 */
[----:B------:R-:W2:Y:S02]  /*97a0*/  @!P0 SYNCS.PHASECHK.TRANS64 P0, [R0+URZ], R3 ;  /* 0x00000003000085a7 */ /* 0x000ea400080010ff */
[----:B--2---:R-:W-:Y:S05]  /*97b0*/  @!P0 BRA `(.L_x_219) ;  /* 0xfffffffc00f08947 */ /* 0x004fea000383ffff */
[----:B------:R-:W-:Y:S05]  /*97c0*/  BRA `(.L_x_220) ;  /* 0xffffffa000607947 */ /* 0x000fea000383ffff */
.L_x_65:
[----:B----4-:R-:W-:-:S07]  /*97d0*/  MOV R0, UR5 ;  /* 0x0000000500007c02 */ /* 0x010fce0008000f00 */
.L_x_221:
[----:B-1----:R1:W2:Y:S02]  /*97e0*/  SYNCS.PHASECHK.TRANS64.TRYWAIT P0, [R0+URZ], R3 ;  /* 0x00000003000075a7 */ /* 0x0022a400080011ff */
[----:B--2---:R-:W-:Y:S05]  /*97f0*/  @!P0 NANOSLEEP.SYNCS 0x989680 ;  /* 0x009896800000895d */ /* 0x004fea0003900000 */
[----:B------:R-:W2:Y:S02]  /*9800*/  @!P0 SYNCS.PHASECHK.TRANS64 P0, [R0+URZ], R3 ;  /* 0x00000003000085a7 */ /* 0x000ea400080010ff */
[----:B--2---:R-:W-:Y:S05]  /*9810*/  @!P0 BRA `(.L_x_221) ;  /* 0xfffffffc00f08947 */ /* 0x004fea000383ffff */
[----:B------:R-:W-:Y:S05]  /*9820*/  BRA `(.L_x_222) ;  /* 0xffffffa0006c7947 */ /* 0x000fea000383ffff */
.L_x_66:
[----:B----4-:R-:W-:-:S07]  /*9830*/  MOV R0, UR5 ;  /* 0x0000000500007c02 */ /* 0x010fce0008000f00 */
.L_x_223:
[----:B-1----:R1:W2:Y:S02]  /*9840*/  SYNCS.PHASECHK.TRANS64.TRYWAIT P0, [R0+URZ], R3 ;  /* 0x00000003000075a7 */ /* 0x0022a400080011ff */
[----:B--2---:R-:W-:Y:S05]  /*9850*/  @!P0 NANOSLEEP.SYNCS 0x989680 ;  /* 0x009896800000895d */ /* 0x004fea0003900000 */
[----:B------:R-:W2:Y:S02]  /*9860*/  @!P0 SYNCS.PHASECHK.TRANS64 P0, [R0+URZ], R3 ;  /* 0x00000003000085a7 */ /* 0x000ea400080010ff */
[----:B--2---:R-:W-:Y:S05]  /*9870*/  @!P0 BRA `(.L_x_223) ;  /* 0xfffffffc00f08947 */ /* 0x004fea000383ffff */
[----:B------:R-:W-:Y:S05]  /*9880*/  BRA `(.L_x_224) ;  /* 0xffffffa000787947 */ /* 0x000fea000383ffff */
.L_x_67:
[----:B----4-:R-:W-:-:S07]  /*9890*/  MOV R0, UR5 ;  /* 0x0000000500007c02 */ /* 0x010fce0008000f00 */
.L_x_225:
[----:B-1----:R1:W2:Y:S02]  /*98a0*/  SYNCS.PHASECHK.TRANS64.TRYWAIT P0, [R0+URZ], R3 ;  /* 0x00000003000075a7 */ /* 0x0022a400080011ff */
[----:B--2---:R-:W-:Y:S05]  /*98b0*/  @!P0 NANOSLEEP.SYNCS 0x989680 ;  /* 0x009896800000895d */ /* 0x004fea0003900000 */
[----:B------:R-:W2:Y:S02]  /*98c0*/  @!P0 SYNCS.PHASECHK.TRANS64 P0, [R0+URZ], R3 ;  /* 0x00000003000085a7 */ /* 0x000ea400080010ff */
[----:B--2---:R-:W-:Y:S05]  /*98d0*/  @!P0 BRA `(.L_x_225) ;  /* 0xfffffffc00f08947 */ /* 0x004fea000383ffff */
[----:B------:R-:W-:Y:S05]  /*98e0*/  BRA `(.L_x_226) ;  /* 0xffffffa000847947 */ /* 0x000fea000383ffff */
.L_x_68:
[----:B----4-:R-:W-:-:S07]  /*98f0*/  MOV R0, UR5 ;  /* 0x0000000500007c02 */ /* 0x010fce0008000f00 */
.L_x_227:
[----:B-1----:R1:W2:Y:S02]  /*9900*/  SYNCS.PHASECHK.TRANS64.TRYWAIT P0, [R0+URZ], R3 ;  /* 0x00000003000075a7 */ /* 0x0022a400080011ff */
[----:B--2---:R-:W-:Y:S05]  /*9910*/  @!P0 NANOSLEEP.SYNCS 0x989680 ;  /* 0x009896800000895d */ /* 0x004fea0003900000 */
[----:B------:R-:W2:Y:S02]  /*9920*/  @!P0 SYNCS.PHASECHK.TRANS64 P0, [R0+URZ], R3 ;  /* 0x00000003000085a7 */ /* 0x000ea400080010ff */
[----:B--2---:R-:W-:Y:S05]  /*9930*/  @!P0 BRA `(.L_x_227) ;  /* 0xfffffffc00f08947 */ /* 0x004fea000383ffff */
[----:B------:R-:W-:Y:S05]  /*9940*/  BRA `(.L_x_228) ;  /* 0xffffffa000907947 */ /* 0x000fea000383ffff */
.L_x_69:
[----:B----4-:R-:W-:-:S07]  /*9950*/  MOV R0, UR5 ;  /* 0x0000000500007c02 */ /* 0x010fce0008000f00 */
.L_x_229:
[----:B-1----:R1:W2:Y:S02]  /*9960*/  SYNCS.PHASECHK.TRANS64.TRYWAIT P0, [R0+URZ], R3 ;  /* 0x00000003000075a7 */ /* 0x0022a400080011ff */
[----:B--2---:R-:W-:Y:S05]  /*9970*/  @!P0 NANOSLEEP.SYNCS 0x989680 ;  /* 0x009896800000895d */ /* 0x004fea0003900000 */
[----:B------:R-:W2:Y:S02]  /*9980*/  @!P0 SYNCS.PHASECHK.TRANS64 P0, [R0+URZ], R3 ;  /* 0x00000003000085a7 */ /* 0x000ea400080010ff */
[----:B--2---:R-:W-:Y:S05]  /*9990*/  @!P0 BRA `(.L_x_229) ;  /* 0xfffffffc00f08947 */ /* 0x004fea000383ffff */
[----:B------:R-:W-:Y:S05]  /*99a0*/  BRA `(.L_x_230) ;  /* 0xffffffa0009c7947 */ /* 0x000fea000383ffff */
.L_x_70:
[----:B----4-:R-:W-:-:S07]  /*99b0*/  MOV R0, UR5 ;  /* 0x0000000500007c02 */ /* 0x010fce0008000f00 */
.L_x_231:
[----:B-1----:R1:W2:Y:S02]  /*99c0*/  SYNCS.PHASECHK.TRANS64.TRYWAIT P0, [R0+URZ], R3 ;  /* 0x00000003000075a7 */ /* 0x0022a400080011ff */
[----:B--2---:R-:W-:Y:S05]  /*99d0*/  @!P0 NANOSLEEP.SYNCS 0x989680 ;  /* 0x009896800000895d */ /* 0x004fea0003900000 */
[----:B------:R-:W2:Y:S02]  /*99e0*/  @!P0 SYNCS.PHASECHK.TRANS64 P0, [R0+URZ], R3 ;  /* 0x00000003000085a7 */ /* 0x000ea400080010ff */
[----:B--2---:R-:W-:Y:S05]  /*99f0*/  @!P0 BRA `(.L_x_231) ;  /* 0xfffffffc00f08947 */ /* 0x004fea000383ffff */
[----:B------:R-:W-:Y:S05]  /*9a00*/  BRA `(.L_x_232) ;  /* 0xffffffa000a87947 */ /* 0x000fea000383ffff */
.L_x_71:
[----:B----4-:R-:W-:-:S07]  /*9a10*/  MOV R0, UR5 ;  /* 0x0000000500007c02 */ /* 0x010fce0008000f00 */
.L_x_233:
[----:B-1----:R1:W2:Y:S02]  /*9a20*/  SYNCS.PHASECHK.TRANS64.TRYWAIT P0, [R0+URZ], R3 ;  /* 0x00000003000075a7 */ /* 0x0022a400080011ff */
[----:B--2---:R-:W-:Y:S05]  /*9a30*/  @!P0 NANOSLEEP.SYNCS 0x989680 ;  /* 0x009896800000895d */ /* 0x004fea0003900000 */
[----:B------:R-:W2:Y:S02]  /*9a40*/  @!P0 SYNCS.PHASECHK.TRANS64 P0, [R0+URZ], R3 ;  /* 0x00000003000085a7 */ /* 0x000ea400080010ff */
[----:B--2---:R-:W-:Y:S05]  /*9a50*/  @!P0 BRA `(.L_x_233) ;  /* 0xfffffffc00f08947 */ /* 0x004fea000383ffff */
[----:B------:R-:W-:Y:S05]  /*9a60*/  BRA `(.L_x_234) ;  /* 0xffffffa000b47947 */ /* 0x000fea000383ffff */
.L_x_72:
[----:B----4-:R-:W-:-:S07]  /*9a70*/  MOV R0, UR5 ;  /* 0x0000000500007c02 */ /* 0x010fce0008000f00 */
.L_x_235:
[----:B-1----:R1:W2:Y:S02]  /*9a80*/  SYNCS.PHASECHK.TRANS64.TRYWAIT P0, [R0+URZ], R3 ;  /* 0x00000003000075a7 */ /* 0x0022a400080011ff */
[----:B--2---:R-:W-:Y:S05]  /*9a90*/  @!P0 NANOSLEEP.SYNCS 0x989680 ;  /* 0x009896800000895d */ /* 0x004fea0003900000 */
[----:B------:R-:W2:Y:S02]  /*9aa0*/  @!P0 SYNCS.PHASECHK.TRANS64 P0, [R0+URZ], R3 ;  /* 0x00000003000085a7 */ /* 0x000ea400080010ff */
[----:B--2---:R-:W-:Y:S05]  /*9ab0*/  @!P0 BRA `(.L_x_235) ;  /* 0xfffffffc00f08947 */ /* 0x004fea000383ffff */
[----:B------:R-:W-:Y:S05]  /*9ac0*/  BRA `(.L_x_236) ;  /* 0xffffffa000c07947 */ /* 0x000fea000383ffff */
.L_x_73:
[----:B----4-:R-:W-:-:S07]  /*9ad0*/  MOV R0, UR5 ;  /* 0x0000000500007c02 */ /* 0x010fce0008000f00 */
.L_x_237:
[----:B-1----:R1:W2:Y:S02]  /*9ae0*/  SYNCS.PHASECHK.TRANS64.TRYWAIT P0, [R0+URZ], R3 ;  /* 0x00000003000075a7 */ /* 0x0022a400080011ff */
[----:B--2---:R-:W-:Y:S05]  /*9af0*/  @!P0 NANOSLEEP.SYNCS 0x989680 ;  /* 0x009896800000895d */ /* 0x004fea0003900000 */
[----:B------:R-:W2:Y:S02]  /*9b00*/  @!P0 SYNCS.PHASECHK.TRANS64 P0, [R0+URZ], R3 ;  /* 0x00000003000085a7 */ /* 0x000ea400080010ff */
[----:B--2---:R-:W-:Y:S05]  /*9b10*/  @!P0 BRA `(.L_x_237) ;  /* 0xfffffffc00f08947 */ /* 0x004fea000383ffff */
[----:B------:R-:W-:Y:S05]  /*9b20*/  BRA `(.L_x_238) ;  /* 0xffffffa000cc7947 */ /* 0x000fea000383ffff */
.L_x_74:
[----:B----4-:R-:W-:-:S07]  /*9b30*/  MOV R0, UR5 ;  /* 0x0000000500007c02 */ /* 0x010fce0008000f00 */
.L_x_239:
[----:B-1----:R1:W2:Y:S02]  /*9b40*/  SYNCS.PHASECHK.TRANS64.TRYWAIT P0, [R0+URZ], R3 ;  /* 0x00000003000075a7 */ /* 0x0022a400080011ff */
[----:B--2---:R-:W-:Y:S05]  /*9b50*/  @!P0 NANOSLEEP.SYNCS 0x989680 ;  /* 0x009896800000895d */ /* 0x004fea0003900000 */
[----:B------:R-:W2:Y:S02]  /*9b60*/  @!P0 SYNCS.PHASECHK.TRANS64 P0, [R0+URZ], R3 ;  /* 0x00000003000085a7 */ /* 0x000ea400080010ff */
[----:B--2---:R-:W-:Y:S05]  /*9b70*/  @!P0 BRA `(.L_x_239) ;  /* 0xfffffffc00f08947 */ /* 0x004fea000383ffff */
[----:B------:R-:W-:Y:S05]  /*9b80*/  BRA `(.L_x_240) ;  /* 0xffffffa000d87947 */ /* 0x000fea000383ffff */
.L_x_75:
[----:B----4-:R-:W-:-:S07]  /*9b90*/  MOV R0, UR5 ;  /* 0x0000000500007c02 */ /* 0x010fce0008000f00 */
.L_x_241:
[----:B-1----:R1:W2:Y:S02]  /*9ba0*/  SYNCS.PHASECHK.TRANS64.TRYWAIT P0, [R0+URZ], R3 ;  /* 0x00000003000075a7 */ /* 0x0022a400080011ff */
[----:B--2---:R-:W-:Y:S05]  /*9bb0*/  @!P0 NANOSLEEP.SYNCS 0x989680 ;  /* 0x009896800000895d */ /* 0x004fea0003900000 */
[----:B------:R-:W2:Y:S02]  /*9bc0*/  @!P0 SYNCS.PHASECHK.TRANS64 P0, [R0+URZ], R3 ;  /* 0x00000003000085a7 */ /* 0x000ea400080010ff */
[----:B--2---:R-:W-:Y:S05]  /*9bd0*/  @!P0 BRA `(.L_x_241) ;  /* 0xfffffffc00f08947 */ /* 0x004fea000383ffff */
[----:B------:R-:W-:Y:S05]  /*9be0*/  BRA `(.L_x_242) ;  /* 0xffffffa000e47947 */ /* 0x000fea000383ffff */
.L_x_76:
[----:B----4-:R-:W-:-:S07]  /*9bf0*/  MOV R0, UR5 ;  /* 0x0000000500007c02 */ /* 0x010fce0008000f00 */
.L_x_243:
[----:B-1----:R1:W2:Y:S02]  /*9c00*/  SYNCS.PHASECHK.TRANS64.TRYWAIT P0, [R0+URZ], R3 ;  /* 0x00000003000075a7 */ /* 0x0022a400080011ff */
[----:B--2---:R-:W-:Y:S05]  /*9c10*/  @!P0 NANOSLEEP.SYNCS 0x989680 ;  /* 0x009896800000895d */ /* 0x004fea0003900000 */
[----:B------:R-:W2:Y:S02]  /*9c20*/  @!P0 SYNCS.PHASECHK.TRANS64 P0, [R0+URZ], R3 ;  /* 0x00000003000085a7 */ /* 0x000ea400080010ff */
[----:B--2---:R-:W-:Y:S05]  /*9c30*/  @!P0 BRA `(.L_x_243) ;  /* 0xfffffffc00f08947 */ /* 0x004fea000383ffff */
[----:B------:R-:W-:Y:S05]  /*9c40*/  BRA `(.L_x_244) ;  /* 0xffffffa000f07947 */ /* 0x000fea000383ffff */
.L_x_77:
[----:B----4-:R-:W-:-:S07]  /*9c50*/  MOV R0, UR5 ;  /* 0x0000000500007c02 */ /* 0x010fce0008000f00 */
.L_x_245:
[----:B-1----:R1:W2:Y:S02]  /*9c60*/  SYNCS.PHASECHK.TRANS64.TRYWAIT P0, [R0+URZ], R3 ;  /* 0x00000003000075a7 */ /* 0x0022a400080011ff */
[----:B--2---:R-:W-:Y:S05]  /*9c70*/  @!P0 NANOSLEEP.SYNCS 0x989680 ;  /* 0x009896800000895d */ /* 0x004fea0003900000 */
[----:B------:R-:W2:Y:S02]  /*9c80*/  @!P0 SYNCS.PHASECHK.TRANS64 P0, [R0+URZ], R3 ;  /* 0x00000003000085a7 */ /* 0x000ea400080010ff */
[----:B--2---:R-:W-:Y:S05]  /*9c90*/  @!P0 BRA `(.L_x_245) ;  /* 0xfffffffc00f08947 */ /* 0x004fea000383ffff */
[----:B------:R-:W-:Y:S05]  /*9ca0*/  BRA `(.L_x_246) ;  /* 0xffffffa000fc7947 */ /* 0x000fea000383ffff */
.L_x_78:
[----:B----4-:R-:W-:-:S07]  /*9cb0*/  MOV R0, UR5 ;  /* 0x0000000500007c02 */ /* 0x010fce0008000f00 */
.L_x_247:
[----:B-1----:R1:W2:Y:S02]  /*9cc0*/  SYNCS.PHASECHK.TRANS64.TRYWAIT P0, [R0+URZ], R3 ;  /* 0x00000003000075a7 */ /* 0x0022a400080011ff */
[----:B--2---:R-:W-:Y:S05]  /*9cd0*/  @!P0 NANOSLEEP.SYNCS 0x989680 ;  /* 0x009896800000895d */ /* 0x004fea0003900000 */
[----:B------:R-:W2:Y:S02]  /*9ce0*/  @!P0 SYNCS.PHASECHK.TRANS64 P0, [R0+URZ], R3 ;  /* 0x00000003000085a7 */ /* 0x000ea400080010ff */
[----:B--2---:R-:W-:Y:S05]  /*9cf0*/  @!P0 BRA `(.L_x_247) ;  /* 0xfffffffc00f08947 */ /* 0x004fea000383ffff */
[----:B------:R-:W-:Y:S05]  /*9d00*/  BRA `(.L_x_248) ;  /* 0xffffffa400087947 */ /* 0x000fea000383ffff */
.L_x_79:
[----:B----4-:R-:W-:-:S07]  /*9d10*/  MOV R0, UR5 ;  /* 0x0000000500007c02 */ /* 0x010fce0008000f00 */
.L_x_249:
[----:B-1----:R1:W2:Y:S02]  /*9d20*/  SYNCS.PHASECHK.TRANS64.TRYWAIT P0, [R0+URZ], R3 ;  /* 0x00000003000075a7 */ /* 0x0022a400080011ff */
[----:B--2---:R-:W-:Y:S05]  /*9d30*/  @!P0 NANOSLEEP.SYNCS 0x989680 ;  /* 0x009896800000895d */ /* 0x004fea0003900000 */
[----:B------:R-:W2:Y:S02]  /*9d40*/  @!P0 SYNCS.PHASECHK.TRANS64 P0, [R0+URZ], R3 ;  /* 0x00000003000085a7 */ /* 0x000ea400080010ff */
[----:B--2---:R-:W-:Y:S05]  /*9d50*/  @!P0 BRA `(.L_x_249) ;  /* 0xfffffffc00f08947 */ /* 0x004fea000383ffff */
[----:B------:R-:W-:Y:S05]  /*9d60*/  BRA `(.L_x_250) ;  /* 0xffffffa400147947 */ /* 0x000fea000383ffff */
.L_x_80:
[----:B----4-:R-:W-:-:S07]  /*9d70*/  MOV R0, UR5 ;  /* 0x0000000500007c02 */ /* 0x010fce0008000f00 */
.L_x_251:
[----:B-1----:R1:W2:Y:S02]  /*9d80*/  SYNCS.PHASECHK.TRANS64.TRYWAIT P0, [R0+URZ], R3 ;  /* 0x00000003000075a7 */ /* 0x0022a400080011ff */
[----:B--2---:R-:W-:Y:S05]  /*9d90*/  @!P0 NANOSLEEP.SYNCS 0x989680 ;  /* 0x009896800000895d */ /* 0x004fea0003900000 */
[----:B------:R-:W2:Y:S02]  /*9da0*/  @!P0 SYNCS.PHASECHK.TRANS64 P0, [R0+URZ], R3 ;  /* 0x00000003000085a7 */ /* 0x000ea400080010ff */
[----:B--2---:R-:W-:Y:S05]  /*9db0*/  @!P0 BRA `(.L_x_251) ;  /* 0xfffffffc00f08947 */ /* 0x004fea000383ffff */
[----:B------:R-:W-:Y:S05]  /*9dc0*/  BRA `(.L_x_252) ;  /* 0xffffffa400207947 */ /* 0x000fea000383ffff */
.L_x_81:
[----:B----4-:R-:W-:-:S07]  /*9dd0*/  MOV R0, UR5 ;  /* 0x0000000500007c02 */ /* 0x010fce0008000f00 */
.L_x_253:
[----:B-1----:R1:W2:Y:S02]  /*9de0*/  SYNCS.PHASECHK.TRANS64.TRYWAIT P0, [R0+URZ], R3 ;  /* 0x00000003000075a7 */ /* 0x0022a400080011ff */
[----:B--2---:R-:W-:Y:S05]  /*9df0*/  @!P0 NANOSLEEP.SYNCS 0x989680 ;  /* 0x009896800000895d */ /* 0x004fea0003900000 */
[----:B------:R-:W2:Y:S02]  /*9e00*/  @!P0 SYNCS.PHASECHK.TRANS64 P0, [R0+URZ], R3 ;  /* 0x00000003000085a7 */ /* 0x000ea400080010ff */
[----:B--2---:R-:W-:Y:S05]  /*9e10*/  @!P0 BRA `(.L_x_253) ;  /* 0xfffffffc00f08947 */ /* 0x004fea000383ffff */
[----:B------:R-:W-:Y:S05]  /*9e20*/  BRA `(.L_x_254) ;  /* 0xffffffa4002c7947 */ /* 0x000fea000383ffff */
.L_x_82:
[----:B----4-:R-:W-:-:S07]  /*9e30*/  MOV R0, UR5 ;  /* 0x0000000500007c02 */ /* 0x010fce0008000f00 */
.L_x_255:
[----:B-1----:R1:W2:Y:S02]  /*9e40*/  SYNCS.PHASECHK.TRANS64.TRYWAIT P0, [R0+URZ], R3 ;  /* 0x00000003000075a7 */ /* 0x0022a400080011ff */
[----:B--2---:R-:W-:Y:S05]  /*9e50*/  @!P0 NANOSLEEP.SYNCS 0x989680 ;  /* 0x009896800000895d */ /* 0x004fea0003900000 */
[----:B------:R-:W2:Y:S02]  /*9e60*/  @!P0 SYNCS.PHASECHK.TRANS64 P0, [R0+URZ], R3 ;  /* 0x00000003000085a7 */ /* 0x000ea400080010ff */
[----:B--2---:R-:W-:Y:S05]  /*9e70*/  @!P0 BRA `(.L_x_255) ;  /* 0xfffffffc00f08947 */ /* 0x004fea000383ffff */
[----:B------:R-:W-:Y:S05]  /*9e80*/  BRA `(.L_x_256) ;  /* 0xffffffa400387947 */ /* 0x000fea000383ffff */
.L_x_83:
[----:B----4-:R-:W-:-:S07]  /*9e90*/  MOV R0, UR5 ;  /* 0x0000000500007c02 */ /* 0x010fce0008000f00 */
.L_x_257:
[----:B-1----:R1:W2:Y:S02]  /*9ea0*/  SYNCS.PHASECHK.TRANS64.TRYWAIT P0, [R0+URZ], R3 ;  /* 0x00000003000075a7 */ /* 0x0022a400080011ff */
[----:B--2---:R-:W-:Y:S05]  /*9eb0*/  @!P0 NANOSLEEP.SYNCS 0x989680 ;  /* 0x009896800000895d */ /* 0x004fea0003900000 */
[----:B------:R-:W2:Y:S02]  /*9ec0*/  @!P0 SYNCS.PHASECHK.TRANS64 P0, [R0+URZ], R3 ;  /* 0x00000003000085a7 */ /* 0x000ea400080010ff */
[----:B--2---:R-:W-:Y:S05]  /*9ed0*/  @!P0 BRA `(.L_x_257) ;  /* 0xfffffffc00f08947 */ /* 0x004fea000383ffff */
[----:B------:R-:W-:Y:S05]  /*9ee0*/  BRA `(.L_x_258) ;  /* 0xffffffa400447947 */ /* 0x000fea000383ffff */
.L_x_84:
[----:B----4-:R-:W-:-:S07]  /*9ef0*/  MOV R0, UR5 ;  /* 0x0000000500007c02 */ /* 0x010fce0008000f00 */
.L_x_259:
[----:B-1----:R1:W2:Y:S02]  /*9f00*/  SYNCS.PHASECHK.TRANS64.TRYWAIT P0, [R0+URZ], R3 ;  /* 0x00000003000075a7 */ /* 0x0022a400080011ff */
[----:B--2---:R-:W-:Y:S05]  /*9f10*/  @!P0 NANOSLEEP.SYNCS 0x989680 ;  /* 0x009896800000895d */ /* 0x004fea0003900000 */
[----:B------:R-:W2:Y:S02]  /*9f20*/  @!P0 SYNCS.PHASECHK.TRANS64 P0, [R0+URZ], R3 ;  /* 0x00000003000085a7 */ /* 0x000ea400080010ff */
[----:B--2---:R-:W-:Y:S05]  /*9f30*/  @!P0 BRA `(.L_x_259) ;  /* 0xfffffffc00f08947 */ /* 0x004fea000383ffff */
[----:B------:R-:W-:Y:S05]  /*9f40*/  BRA `(.L_x_260) ;  /* 0xffffffa400507947 */ /* 0x000fea000383ffff */
.L_x_85:
[----:B----4-:R-:W-:-:S07]  /*9f50*/  MOV R0, UR5 ;  /* 0x0000000500007c02 */ /* 0x010fce0008000f00 */
.L_x_261:
[----:B-1----:R1:W2:Y:S02]  /*9f60*/  SYNCS.PHASECHK.TRANS64.TRYWAIT P0, [R0+URZ], R3 ;  /* 0x00000003000075a7 */ /* 0x0022a400080011ff */
[----:B--2---:R-:W-:Y:S05]  /*9f70*/  @!P0 NANOSLEEP.SYNCS 0x989680 ;  /* 0x009896800000895d */ /* 0x004fea0003900000 */
[----:B------:R-:W2:Y:S02]  /*9f80*/  @!P0 SYNCS.PHASECHK.TRANS64 P0, [R0+URZ], R3 ;  /* 0x00000003000085a7 */ /* 0x000ea400080010ff */
[----:B--2---:R-:W-:Y:S05]  /*9f90*/  @!P0 BRA `(.L_x_261) ;  /* 0xfffffffc00f08947 */ /* 0x004fea000383ffff */
[----:B------:R-:W-:Y:S05]  /*9fa0*/  BRA `(.L_x_262) ;  /* 0xffffffa4005c7947 */ /* 0x000fea000383ffff */
.L_x_86:
[----:B----4-:R-:W-:-:S07]  /*9fb0*/  MOV R0, UR5 ;  /* 0x0000000500007c02 */ /* 0x010fce0008000f00 */
.L_x_263:
[----:B-1----:R1:W2:Y:S02]  /*9fc0*/  SYNCS.PHASECHK.TRANS64.TRYWAIT P0, [R0+URZ], R3 ;  /* 0x00000003000075a7 */ /* 0x0022a400080011ff */
[----:B--2---:R-:W-:Y:S05]  /*9fd0*/  @!P0 NANOSLEEP.SYNCS 0x989680 ;  /* 0x009896800000895d */ /* 0x004fea0003900000 */
[----:B------:R-:W2:Y:S02]  /*9fe0*/  @!P0 SYNCS.PHASECHK.TRANS64 P0, [R0+URZ], R3 ;  /* 0x00000003000085a7 */ /* 0x000ea400080010ff */
[----:B--2---:R-:W-:Y:S05]  /*9ff0*/  @!P0 BRA `(.L_x_263) ;  /* 0xfffffffc00f08947 */ /* 0x004fea000383ffff */
[----:B------:R-:W-:Y:S05]  /*a000*/  BRA `(.L_x_264) ;  /* 0xffffffa400687947 */ /* 0x000fea000383ffff */
.L_x_87:
[----:B----4-:R-:W-:-:S07]  /*a010*/  MOV R0, UR5 ;  /* 0x0000000500007c02 */ /* 0x010fce0008000f00 */
.L_x_265:
[----:B-1----:R1:W2:Y:S02]  /*a020*/  SYNCS.PHASECHK.TRANS64.TRYWAIT P0, [R0+URZ], R3 ;  /* 0x00000003000075a7 */ /* 0x0022a400080011ff */
[----:B--2---:R-:W-:Y:S05]  /*a030*/  @!P0 NANOSLEEP.SYNCS 0x989680 ;  /* 0x009896800000895d */ /* 0x004fea0003900000 */
[----:B------:R-:W2:Y:S02]  /*a040*/  @!P0 SYNCS.PHASECHK.TRANS64 P0, [R0+URZ], R3 ;  /* 0x00000003000085a7 */ /* 0x000ea400080010ff */
[----:B--2---:R-:W-:Y:S05]  /*a050*/  @!P0 BRA `(.L_x_265) ;  /* 0xfffffffc00f08947 */ /* 0x004fea000383ffff */
[----:B------:R-:W-:Y:S05]  /*a060*/  BRA `(.L_x_266) ;  /* 0xffffffa400747947 */ /* 0x000fea000383ffff */
.L_x_88:
[----:B----4-:R-:W-:-:S07]  /*a070*/  MOV R0, UR5 ;  /* 0x0000000500007c02 */ /* 0x010fce0008000f00 */
.L_x_267:
[----:B-1----:R1:W2:Y:S02]  /*a080*/  SYNCS.PHASECHK.TRANS64.TRYWAIT P0, [R0+URZ], R3 ;  /* 0x00000003000075a7 */ /* 0x0022a400080011ff */
[----:B--2---:R-:W-:Y:S05]  /*a090*/  @!P0 NANOSLEEP.SYNCS 0x989680 ;  /* 0x009896800000895d */ /* 0x004fea0003900000 */
[----:B------:R-:W2:Y:S02]  /*a0a0*/  @!P0 SYNCS.PHASECHK.TRANS64 P0, [R0+URZ], R3 ;  /* 0x00000003000085a7 */ /* 0x000ea400080010ff */
[----:B--2---:R-:W-:Y:S05]  /*a0b0*/  @!P0 BRA `(.L_x_267) ;  /* 0xfffffffc00f08947 */ /* 0x004fea000383ffff */
[----:B------:R-:W-:Y:S05]  /*a0c0*/  BRA `(.L_x_268) ;  /* 0xffffffa400807947 */ /* 0x000fea000383ffff */
.L_x_89:
[----:B----4-:R-:W-:-:S07]  /*a0d0*/  MOV R0, UR5 ;  /* 0x0000000500007c02 */ /* 0x010fce0008000f00 */
.L_x_269:
[----:B-1----:R1:W2:Y:S02]  /*a0e0*/  SYNCS.PHASECHK.TRANS64.TRYWAIT P0, [R0+URZ], R3 ;  /* 0x00000003000075a7 */ /* 0x0022a400080011ff */
[----:B--2---:R-:W-:Y:S05]  /*a0f0*/  @!P0 NANOSLEEP.SYNCS 0x989680 ;  /* 0x009896800000895d */ /* 0x004fea0003900000 */
[----:B------:R-:W2:Y:S02]  /*a100*/  @!P0 SYNCS.PHASECHK.TRANS64 P0, [R0+URZ], R3 ;  /* 0x00000003000085a7 */ /* 0x000ea400080010ff */
[----:B--2---:R-:W-:Y:S05]  /*a110*/  @!P0 BRA `(.L_x_269) ;  /* 0xfffffffc00f08947 */ /* 0x004fea000383ffff */
[----:B------:R-:W-:Y:S05]  /*a120*/  BRA `(.L_x_270) ;  /* 0xffffffa4008c7947 */ /* 0x000fea000383ffff */
.L_x_90:
[----:B----4-:R-:W-:-:S07]  /*a130*/  MOV R0, UR5 ;  /* 0x0000000500007c02 */ /* 0x010fce0008000f00 */
.L_x_271:
[----:B-1----:R1:W2:Y:S02]  /*a140*/  SYNCS.PHASECHK.TRANS64.TRYWAIT P0, [R0+URZ], R3 ;  /* 0x00000003000075a7 */ /* 0x0022a400080011ff */
[----:B--2---:R-:W-:Y:S05]  /*a150*/  @!P0 NANOSLEEP.SYNCS 0x989680 ;  /* 0x009896800000895d */ /* 0x004fea0003900000 */
[----:B------:R-:W2:Y:S02]  /*a160*/  @!P0 SYNCS.PHASECHK.TRANS64 P0, [R0+URZ], R3 ;  /* 0x00000003000085a7 */ /* 0x000ea400080010ff */
[----:B--2---:R-:W-:Y:S05]  /*a170*/  @!P0 BRA `(.L_x_271) ;  /* 0xfffffffc00f08947 */ /* 0x004fea000383ffff */
[----:B------:R-:W-:Y:S05]  /*a180*/  BRA `(.L_x_272) ;  /* 0xffffffa400987947 */ /* 0x000fea000383ffff */
.L_x_91:
[----:B----4-:R-:W-:-:S07]  /*a190*/  MOV R0, UR5 ;  /* 0x0000000500007c02 */ /* 0x010fce0008000f00 */
.L_x_273:
[----:B-1----:R1:W2:Y:S02]  /*a1a0*/  SYNCS.PHASECHK.TRANS64.TRYWAIT P0, [R0+URZ], R3 ;  /* 0x00000003000075a7 */ /* 0x0022a400080011ff */
[----:B--2---:R-:W-:Y:S05]  /*a1b0*/  @!P0 NANOSLEEP.SYNCS 0x989680 ;  /* 0x009896800000895d */ /* 0x004fea0003900000 */
[----:B------:R-:W2:Y:S02]  /*a1c0*/  @!P0 SYNCS.PHASECHK.TRANS64 P0, [R0+URZ], R3 ;  /* 0x00000003000085a7 */ /* 0x000ea400080010ff */
[----:B--2---:R-:W-:Y:S05]  /*a1d0*/  @!P0 BRA `(.L_x_273) ;  /* 0xfffffffc00f08947 */ /* 0x004fea000383ffff */
[----:B------:R-:W-:Y:S05]  /*a1e0*/  BRA `(.L_x_274) ;  /* 0xffffffa400a47947 */ /* 0x000fea000383ffff */
.L_x_92:
[----:B----4-:R-:W-:-:S07]  /*a1f0*/  MOV R0, UR5 ;  /* 0x0000000500007c02 */ /* 0x010fce0008000f00 */
.L_x_275:
[----:B-1----:R1:W2:Y:S02]  /*a200*/  SYNCS.PHASECHK.TRANS64.TRYWAIT P0, [R0+URZ], R3 ;  /* 0x00000003000075a7 */ /* 0x0022a400080011ff */
[----:B--2---:R-:W-:Y:S05]  /*a210*/  @!P0 NANOSLEEP.SYNCS 0x989680 ;  /* 0x009896800000895d */ /* 0x004fea0003900000 */
[----:B------:R-:W2:Y:S02]  /*a220*/  @!P0 SYNCS.PHASECHK.TRANS64 P0, [R0+URZ], R3 ;  /* 0x00000003000085a7 */ /* 0x000ea400080010ff */
[----:B--2---:R-:W-:Y:S05]  /*a230*/  @!P0 BRA `(.L_x_275) ;  /* 0xfffffffc00f08947 */ /* 0x004fea000383ffff */
[----:B------:R-:W-:Y:S05]  /*a240*/  BRA `(.L_x_276) ;  /* 0xffffffa400b07947 */ /* 0x000fea000383ffff */
.L_x_93:
[----:B----4-:R-:W-:-:S07]  /*a250*/  MOV R0, UR5 ;  /* 0x0000000500007c02 */ /* 0x010fce0008000f00 */
.L_x_277:
[----:B-1----:R1:W2:Y:S02]  /*a260*/  SYNCS.PHASECHK.TRANS64.TRYWAIT P0, [R0+URZ], R3 ;  /* 0x00000003000075a7 */ /* 0x0022a400080011ff */
[----:B--2---:R-:W-:Y:S05]  /*a270*/  @!P0 NANOSLEEP.SYNCS 0x989680 ;  /* 0x009896800000895d */ /* 0x004fea0003900000 */
[----:B------:R-:W2:Y:S02]  /*a280*/  @!P0 SYNCS.PHASECHK.TRANS64 P0, [R0+URZ], R3 ;  /* 0x00000003000085a7 */ /* 0x000ea400080010ff */
[----:B--2---:R-:W-:Y:S05]  /*a290*/  @!P0 BRA `(.L_x_277) ;  /* 0xfffffffc00f08947 */ /* 0x004fea000383ffff */
[----:B------:R-:W-:Y:S05]  /*a2a0*/  BRA `(.L_x_278) ;  /* 0xffffffa400bc7947 */ /* 0x000fea000383ffff */
.L_x_94:
[----:B----4-:R-:W-:-:S07]  /*a2b0*/  MOV R0, UR5 ;  /* 0x0000000500007c02 */ /* 0x010fce0008000f00 */
.L_x_279:
[----:B-1----:R1:W2:Y:S02]  /*a2c0*/  SYNCS.PHASECHK.TRANS64.TRYWAIT P0, [R0+URZ], R3 ;  /* 0x00000003000075a7 */ /* 0x0022a400080011ff */
[----:B--2---:R-:W-:Y:S05]  /*a2d0*/  @!P0 NANOSLEEP.SYNCS 0x989680 ;  /* 0x009896800000895d */ /* 0x004fea0003900000 */
[----:B------:R-:W2:Y:S02]  /*a2e0*/  @!P0 SYNCS.PHASECHK.TRANS64 P0, [R0+URZ], R3 ;  /* 0x00000003000085a7 */ /* 0x000ea400080010ff */
[----:B--2---:R-:W-:Y:S05]  /*a2f0*/  @!P0 BRA `(.L_x_279) ;  /* 0xfffffffc00f08947 */ /* 0x004fea000383ffff */
[----:B------:R-:W-:Y:S05]  /*a300*/  BRA `(.L_x_280) ;  /* 0xffffffa400c87947 */ /* 0x000fea000383ffff */
.L_x_95:
[----:B----4-:R-:W-:-:S07]  /*a310*/  MOV R0, UR5 ;  /* 0x0000000500007c02 */ /* 0x010fce0008000f00 */
.L_x_281:
[----:B-1----:R1:W2:Y:S02]  /*a320*/  SYNCS.PHASECHK.TRANS64.TRYWAIT P0, [R0+URZ], R3 ;  /* 0x00000003000075a7 */ /* 0x0022a400080011ff */
[----:B--2---:R-:W-:Y:S05]  /*a330*/  @!P0 NANOSLEEP.SYNCS 0x989680 ;  /* 0x009896800000895d */ /* 0x004fea0003900000 */
[----:B------:R-:W2:Y:S02]  /*a340*/  @!P0 SYNCS.PHASECHK.TRANS64 P0, [R0+URZ], R3 ;  /* 0x00000003000085a7 */ /* 0x000ea400080010ff */
[----:B--2---:R-:W-:Y:S05]  /*a350*/  @!P0 BRA `(.L_x_281) ;  /* 0xfffffffc00f08947 */ /* 0x004fea000383ffff */
[----:B------:R-:W-:Y:S05]  /*a360*/  BRA `(.L_x_282) ;  /* 0xffffffa400d47947 */ /* 0x000fea000383ffff */
.L_x_98:
[----:B-1----:R1:W2:Y:S02]  /*a370*/  SYNCS.PHASECHK.TRANS64.TRYWAIT P0, [R0+URZ+0x450], R4 ;  /* 0x00045004000075a7 */ /* 0x0022a400080011ff */
[----:B--2---:R-:W-:Y:S05]  /*a380*/  @!P0 NANOSLEEP.SYNCS 0x989680 ;  /* 0x009896800000895d */ /* 0x004fea0003900000 */
[----:B------:R-:W2:Y:S02]  /*a390*/  @!P0 SYNCS.PHASECHK.TRANS64 P0, [R0+URZ+0x450], R4 ;  /* 0x00045004000085a7 */ /* 0x000ea400080010ff */
[----:B--2---:R-:W-:Y:S05]  /*a3a0*/  @!P0 BRA `(.L_x_98) ;  /* 0xfffffffc00f08947 */ /* 0x004fea000383ffff */
[----:B------:R-:W-:Y:S05]  /*a3b0*/  BRA `(.L_x_283) ;  /* 0xffffffa800307947 */ /* 0x000fea000383ffff */
.L_x_99:
[----:B------:R-:W-:-:S07]  /*a3c0*/  MOV R0, UR5 ;  /* 0x0000000500007c02 */ /* 0x000fce0008000f00 */
.L_x_284:
[----:B-1----:R1:W2:Y:S02]  /*a3d0*/  SYNCS.PHASECHK.TRANS64.TRYWAIT P0, [R0+URZ+0x400], R5 ;  /* 0x00040005000075a7 */ /* 0x0022a400080011ff */
[----:B--2---:R-:W-:Y:S05]  /*a3e0*/  @!P0 NANOSLEEP.SYNCS 0x989680 ;  /* 0x009896800000895d */ /* 0x004fea0003900000 */
[----:B------:R-:W2:Y:S02]  /*a3f0*/  @!P0 SYNCS.PHASECHK.TRANS64 P0, [R0+URZ+0x400], R5 ;  /* 0x00040005000085a7 */ /* 0x000ea400080010ff */
[----:B--2---:R-:W-:Y:S05]  /*a400*/  @!P0 BRA `(.L_x_284) ;  /* 0xfffffffc00f08947 */ /* 0x004fea000383ffff */
[----:B------:R-:W-:Y:S05]  /*a410*/  BRA `(.L_x_285) ;  /* 0xffffffa800407947 */ /* 0x000fea000383ffff */
.L_x_100:
[----:B-1----:R1:W2:Y:S02]  /*a420*/  SYNCS.PHASECHK.TRANS64.TRYWAIT P1, [R0+URZ+0x3f0], R4 ;  /* 0x0003f004000075a7 */ /* 0x0022a400080211ff */
[----:B--2---:R-:W-:Y:S05]  /*a430*/  @!P1 NANOSLEEP.SYNCS 0x989680 ;  /* 0x009896800000995d */ /* 0x004fea0003900000 */
[----:B------:R-:W2:Y:S02]  /*a440*/  @!P1 SYNCS.PHASECHK.TRANS64 P1, [R0+URZ+0x3f0], R4 ;  /* 0x0003f004000095a7 */ /* 0x000ea400080210ff */
[----:B--2---:R-:W-:Y:S05]  /*a450*/  @!P1 BRA `(.L_x_100) ;  /* 0xfffffffc00f09947 */ /* 0x004fea000383ffff */
[----:B------:R-:W-:Y:S05]  /*a460*/  BRA `(.L_x_286) ;  /* 0xffffffa800707947 */ /* 0x000fea000383ffff */
.L_x_103:
[----:B------:R-:W-:-:S07]  /*a470*/  MOV R0, UR5 ;  /* 0x0000000500007c02 */ /* 0x000fce0008000f00 */
.L_x_287:
[----:B-1----:R1:W2:Y:S02]  /*a480*/  SYNCS.PHASECHK.TRANS64.TRYWAIT P0, [R0+URZ+0x400], R2 ;  /* 0x00040002000075a7 */ /* 0x0022a400080011ff */
[----:B--2---:R-:W-:Y:S05]  /*a490*/  @!P0 NANOSLEEP.SYNCS 0x989680 ;  /* 0x009896800000895d */ /* 0x004fea0003900000 */
[----:B------:R-:W2:Y:S02]  /*a4a0*/  @!P0 SYNCS.PHASECHK.TRANS64 P0, [R0+URZ+0x400], R2 ;  /* 0x00040002000085a7 */ /* 0x000ea400080010ff */
[----:B--2---:R-:W-:Y:S05]  /*a4b0*/  @!P0 BRA `(.L_x_287) ;  /* 0xfffffffc00f08947 */ /* 0x004fea000383ffff */
[----:B------:R-:W-:Y:S05]  /*a4c0*/  BRA `(.L_x_102) ;  /* 0xffffffa800c47947 */ /* 0x000fea000383ffff */
.L_x_110:
[----:B-1----:R1:W2:Y:S02]  /*a4d0*/  SYNCS.PHASECHK.TRANS64.TRYWAIT P1, [R0+URZ+0x3f0], R2 ;  /* 0x0003f002000075a7 */ /* 0x0022a400080211ff */
[----:B--2---:R-:W-:Y:S05]  /*a4e0*/  @!P1 NANOSLEEP.SYNCS 0x989680 ;  /* 0x009896800000995d */ /* 0x004fea0003900000 */
[----:B------:R-:W2:Y:S02]  /*a4f0*/  @!P1 SYNCS.PHASECHK.TRANS64 P1, [R0+URZ+0x3f0], R2 ;  /* 0x0003f002000095a7 */ /* 0x000ea400080210ff */
[----:B--2---:R-:W-:Y:S05]  /*a500*/  @!P1 BRA `(.L_x_110) ;  /* 0xfffffffc00f09947 */ /* 0x004fea000383ffff */
[----:B------:R-:W-:Y:S05]  /*a510*/  BRA `(.L_x_288) ;  /* 0xffffffb0001c7947 */ /* 0x000fea000383ffff */
.L_x_111:
[----:B------:R-:W-:-:S07]  /*a520*/  MOV R2, UR14 ;  /* 0x0000000e00027c02 */ /* 0x000fce0008000f00 */
.L_x_289:
[----:B-1----:R1:W2:Y:S02]  /*a530*/  SYNCS.PHASECHK.TRANS64.TRYWAIT P0, [R2+URZ+0x430], R0 ;  /* 0x00043000020075a7 */ /* 0x0022a400080011ff */
[----:B--2---:R-:W-:Y:S05]  /*a540*/  @!P0 NANOSLEEP.SYNCS 0x989680 ;  /* 0x009896800000895d */ /* 0x004fea0003900000 */
[----:B------:R-:W2:Y:S02]  /*a550*/  @!P0 SYNCS.PHASECHK.TRANS64 P0, [R2+URZ+0x430], R0 ;  /* 0x00043000020085a7 */ /* 0x000ea400080010ff */
[----:B--2---:R-:W-:Y:S05]  /*a560*/  @!P0 BRA `(.L_x_289) ;  /* 0xfffffffc00f08947 */ /* 0x004fea000383ffff */
[----:B------:R-:W-:Y:S05]  /*a570*/  BRA `(.L_x_290) ;  /* 0xffffffb000507947 */ /* 0x000fea000383ffff */
.L_x_114:
[----:B------:R-:W-:Y:S07]  /*a580*/  MOV R0, UR7 ;  /* 0x0000000700007c02 */ /* 0x000fee0008000f00 */
.L_x_291:
[----:B-1----:R1:W2:Y:S02]  /*a590*/  SYNCS.PHASECHK.TRANS64.TRYWAIT P0, [R0+URZ], R2 ;  /* 0x00000002000075a7 */ /* 0x0022a400080011ff */
[----:B--2---:R-:W-:Y:S05]  /*a5a0*/  @!P0 NANOSLEEP.SYNCS 0x989680 ;  /* 0x009896800000895d */ /* 0x004fea0003900000 */
[----:B------:R-:W2:Y:S02]  /*a5b0*/  @!P0 SYNCS.PHASECHK.TRANS64 P0, [R0+URZ], R2 ;  /* 0x00000002000085a7 */ /* 0x000ea400080010ff */
[----:B--2---:R-:W-:Y:S05]  /*a5c0*/  @!P0 BRA `(.L_x_291) ;  /* 0xfffffffc00f08947 */ /* 0x004fea000383ffff */
[----:B------:R-:W-:Y:S05]  /*a5d0*/  BRA `(.L_x_113) ;  /* 0xffffffb000847947 */ /* 0x000fea000383ffff */
.L_x_117:
[----:B------:R-:W-:-:S07]  /*a5e0*/  MOV R0, UR5 ;  /* 0x0000000500007c02 */ /* 0x000fce0008000f00 */
.L_x_292:
[----:B--2---:R2:W3:Y:S02]  /*a5f0*/  SYNCS.PHASECHK.TRANS64.TRYWAIT P0, [R0+URZ], R2 ;  /* 0x00000002000075a7 */ /* 0x0044e400080011ff */
[----:B---3--:R-:W-:Y:S05]  /*a600*/  @!P0 NANOSLEEP.SYNCS 0x989680 ;  /* 0x009896800000895d */ /* 0x008fea0003900000 */
[----:B------:R-:W3:Y:S02]  /*a610*/  @!P0 SYNCS.PHASECHK.TRANS64 P0, [R0+URZ], R2 ;  /* 0x00000002000085a7 */ /* 0x000ee400080010ff */
[----:B---3--:R-:W-:Y:S05]  /*a620*/  @!P0 BRA `(.L_x_292) ;  /* 0xfffffffc00f08947 */ /* 0x008fea000383ffff */
[----:B------:R-:W-:Y:S05]  /*a630*/  BRA `(.L_x_293) ;  /* 0xffffffb400247947 */ /* 0x000fea000383ffff */
.L_x_118:
[----:B------:R-:W-:-:S07]  /*a640*/  MOV R0, UR5 ;  /* 0x0000000500007c02 */ /* 0x000fce0008000f00 */
.L_x_294:
[----:B--2---:R2:W3:Y:S02]  /*a650*/  SYNCS.PHASECHK.TRANS64.TRYWAIT P0, [R0+URZ], R3 ;  /* 0x00000003000075a7 */ /* 0x0044e400080011ff */
[----:B---3--:R-:W-:Y:S05]  /*a660*/  @!P0 NANOSLEEP.SYNCS 0x989680 ;  /* 0x009896800000895d */ /* 0x008fea0003900000 */
[----:B------:R-:W3:Y:S02]  /*a670*/  @!P0 SYNCS.PHASECHK.TRANS64 P0, [R0+URZ], R3 ;  /* 0x00000003000085a7 */ /* 0x000ee400080010ff */
[----:B---3--:R-:W-:Y:S05]  /*a680*/  @!P0 BRA `(.L_x_294) ;  /* 0xfffffffc00f08947 */ /* 0x008fea000383ffff */
[----:B------:R-:W-:Y:S05]  /*a690*/  BRA `(.L_x_295) ;  /* 0xffffffb400307947 */ /* 0x000fea000383ffff */
.L_x_119:
[----:B------:R-:W-:-:S07]  /*a6a0*/  MOV R0, UR5 ;  /* 0x0000000500007c02 */ /* 0x000fce0008000f00 */
.L_x_296:
[----:B--2---:R2:W3:Y:S02]  /*a6b0*/  SYNCS.PHASECHK.TRANS64.TRYWAIT P0, [R0+URZ], R3 ;  /* 0x00000003000075a7 */ /* 0x0044e400080011ff */
[----:B---3--:R-:W-:Y:S05]  /*a6c0*/  @!P0 NANOSLEEP.SYNCS 0x989680 ;  /* 0x009896800000895d */ /* 0x008fea0003900000 */
[----:B------:R-:W3:Y:S02]  /*a6d0*/  @!P0 SYNCS.PHASECHK.TRANS64 P0, [R0+URZ], R3 ;  /* 0x00000003000085a7 */ /* 0x000ee400080010ff */
[----:B---3--:R-:W-:Y:S05]  /*a6e0*/  @!P0 BRA `(.L_x_296) ;  /* 0xfffffffc00f08947 */ /* 0x008fea000383ffff */
[----:B------:R-:W-:Y:S05]  /*a6f0*/  BRA `(.L_x_297) ;  /* 0xffffffb4003c7947 */ /* 0x000fea000383ffff */
.L_x_120:
[----:B--2---:R-:W-:-:S07]  /*a700*/  MOV R0, UR6 ;  /* 0x0000000600007c02 */ /* 0x004fce0008000f00 */
.L_x_298:
[----:B--2---:R2:W3:Y:S02]  /*a710*/  SYNCS.PHASECHK.TRANS64.TRYWAIT P0, [R0+URZ], R2 ;  /* 0x00000002000075a7 */ /* 0x0044e400080011ff */
[----:B---3--:R-:W-:Y:S05]  /*a720*/  @!P0 NANOSLEEP.SYNCS 0x989680 ;  /* 0x009896800000895d */ /* 0x008fea0003900000 */
[----:B------:R-:W3:Y:S02]  /*a730*/  @!P0 SYNCS.PHASECHK.TRANS64 P0, [R0+URZ], R2 ;  /* 0x00000002000085a7 */ /* 0x000ee400080010ff */
[----:B---3--:R-:W-:Y:S05]  /*a740*/  @!P0 BRA `(.L_x_298) ;  /* 0xfffffffc00f08947 */ /* 0x008fea000383ffff */
[----:B------:R-:W-:Y:S05]  /*a750*/  BRA `(.L_x_299) ;  /* 0xffffffb400487947 */ /* 0x000fea000383ffff */
.L_x_125:
[----:B--2---:R2:W3:Y:S02]  /*a760*/  SYNCS.PHASECHK.TRANS64.TRYWAIT P0, [R0+URZ+0x3f0], R2 ;  /* 0x0003f002000075a7 */ /* 0x0044e400080011ff */
[----:B---3--:R-:W-:Y:S05]  /*a770*/  @!P0 NANOSLEEP.SYNCS 0x989680 ;  /* 0x009896800000895d */ /* 0x008fea0003900000 */
[----:B------:R-:W3:Y:S02]  /*a780*/  @!P0 SYNCS.PHASECHK.TRANS64 P0, [R0+URZ+0x3f0], R2 ;  /* 0x0003f002000085a7 */ /* 0x000ee400080010ff */
[----:B---3--:R-:W-:Y:S05]  /*a790*/  @!P0 BRA `(.L_x_125) ;  /* 0xfffffffc00f08947 */ /* 0x008fea000383ffff */
[----:B------:R-:W-:Y:S05]  /*a7a0*/  BRA `(.L_x_300) ;  /* 0xffffffb800447947 */ /* 0x000fea000383ffff */
.L_x_128:
[----:B------:R-:W-:Y:S07]  /*a7b0*/  MOV R0, UR4 ;  /* 0x0000000400007c02 */ /* 0x000fee0008000f00 */
.L_x_301:
[----:B--2---:R2:W3:Y:S02]  /*a7c0*/  SYNCS.PHASECHK.TRANS64.TRYWAIT P0, [R0+URZ+0x3e8], R2 ;  /* 0x0003e802000075a7 */ /* 0x0044e400080011ff */
[----:B---3--:R-:W-:Y:S05]  /*a7d0*/  @!P0 NANOSLEEP.SYNCS 0x989680 ;  /* 0x009896800000895d */ /* 0x008fea0003900000 */
[----:B------:R-:W3:Y:S02]  /*a7e0*/  @!P0 SYNCS.PHASECHK.TRANS64 P0, [R0+URZ+0x3e8], R2 ;  /* 0x0003e802000085a7 */ /* 0x000ee400080010ff */
[----:B---3--:R-:W-:Y:S05]  /*a7f0*/  @!P0 BRA `(.L_x_301) ;  /* 0xfffffffc00f08947 */ /* 0x008fea000383ffff */
[----:B------:R-:W-:Y:S05]  /*a800*/  BRA `(.L_x_127) ;  /* 0xffffffbc002c7947 */ /* 0x000fea000383ffff */
.L_x_131:
[----:B------:R-:W-:Y:S07]  /*a810*/  MOV R0, UR13 ;  /* 0x0000000d00007c02 */ /* 0x000fee0008000f00 */
.L_x_302:
[----:B-1----:R1:W2:Y:S02]  /*a820*/  SYNCS.PHASECHK.TRANS64.TRYWAIT P3, [R0+URZ+0x3d0], R30 ;  /* 0x0003d01e000075a7 */ /* 0x0022a400080611ff */
[----:B--2---:R-:W-:Y:S05]  /*a830*/  @!P3 NANOSLEEP.SYNCS 0x989680 ;  /* 0x009896800000b95d */ /* 0x004fea0003900000 */
[----:B------:R-:W2:Y:S02]  /*a840*/  @!P3 SYNCS.PHASECHK.TRANS64 P3, [R0+URZ+0x3d0], R30 ;  /* 0x0003d01e0000b5a7 */ /* 0x000ea400080610ff */
[----:B--2---:R-:W-:Y:S05]  /*a850*/  @!P3 BRA `(.L_x_302) ;  /* 0xfffffffc00f0b947 */ /* 0x004fea000383ffff */
[----:B------:R-:W-:Y:S05]  /*a860*/  BRA `(.L_x_303) ;  /* 0xffffffbc00c87947 */ /* 0x000fea000383ffff */
.L_x_133:
[----:B------:R-:W-:-:S07]  /*a870*/  MOV R0, UR4 ;  /* 0x0000000400007c02 */ /* 0x000fce0008000f00 */
.L_x_304:
[----:B-1----:R1:W2:Y:S02]  /*a880*/  SYNCS.PHASECHK.TRANS64.TRYWAIT P0, [R0+URZ], R2 ;  /* 0x00000002000075a7 */ /* 0x0022a400080011ff */
[----:B--2---:R-:W-:Y:S05]  /*a890*/  @!P0 NANOSLEEP.SYNCS 0x989680 ;  /* 0x009896800000895d */ /* 0x004fea0003900000 */
[----:B------:R-:W2:Y:S02]  /*a8a0*/  @!P0 SYNCS.PHASECHK.TRANS64 P0, [R0+URZ], R2 ;  /* 0x00000002000085a7 */ /* 0x000ea400080010ff */
[----:B--2---:R-:W-:Y:S05]  /*a8b0*/  @!P0 BRA `(.L_x_304) ;  /* 0xfffffffc00f08947 */ /* 0x004fea000383ffff */
[----:B------:R-:W-:Y:S05]  /*a8c0*/  BRA `(.L_x_305) ;  /* 0xffffffc000987947 */ /* 0x000fea000383ffff */
.L_x_135:
[----:B--2---:R2:W4:Y:S02]  /*a8d0*/  SYNCS.PHASECHK.TRANS64.TRYWAIT P0, [R0+URZ+0x3f0], R2 ;  /* 0x0003f002000075a7 */ /* 0x00452400080011ff */
[----:B----4-:R-:W-:Y:S05]  /*a8e0*/  @!P0 NANOSLEEP.SYNCS 0x989680 ;  /* 0x009896800000895d */ /* 0x010fea0003900000 */
[----:B------:R-:W4:Y:S02]  /*a8f0*/  @!P0 SYNCS.PHASECHK.TRANS64 P0, [R0+URZ+0x3f0], R2 ;  /* 0x0003f002000085a7 */ /* 0x000f2400080010ff */
[----:B----4-:R-:W-:Y:S05]  /*a900*/  @!P0 BRA `(.L_x_135) ;  /* 0xfffffffc00f08947 */ /* 0x010fea000383ffff */
[----:B------:R-:W-:Y:S05]  /*a910*/  BRA `(.L_x_306) ;  /* 0xffffffc4007c7947 */ /* 0x000fea000383ffff */
.L_x_145:
[----:B-1----:R1:W2:Y:S02]  /*a920*/  SYNCS.PHASECHK.TRANS64.TRYWAIT P1, [R0+URZ+0x3c0], R2 ;  /* 0x0003c002000075a7 */ /* 0x0022a400080211ff */
[----:B--2---:R-:W-:Y:S05]  /*a930*/  @!P1 NANOSLEEP.SYNCS 0x989680 ;  /* 0x009896800000995d */ /* 0x004fea0003900000 */
[----:B------:R-:W2:Y:S02]  /*a940*/  @!P1 SYNCS.PHASECHK.TRANS64 P1, [R0+URZ+0x3c0], R2 ;  /* 0x0003c002000095a7 */ /* 0x000ea400080210ff */
[----:B--2---:R-:W-:Y:S05]  /*a950*/  @!P1 BRA `(.L_x_145) ;  /* 0xfffffffc00f09947 */ /* 0x004fea000383ffff */
[----:B------:R-:W-:Y:S05]  /*a960*/  BRA `(.L_x_144) ;  /* 0xffffffd000487947 */ /* 0x000fea000383ffff */
.L_x_147:
[----:B-1----:R1:W4:Y:S02]  /*a970*/  SYNCS.PHASECHK.TRANS64.TRYWAIT P1, [R17+URZ+0x410], R3 ;  /* 0x00041003110075a7 */ /* 0x00232400080211ff */
[----:B----4-:R-:W-:Y:S05]  /*a980*/  @!P1 NANOSLEEP.SYNCS 0x989680 ;  /* 0x009896800000995d */ /* 0x010fea0003900000 */
[----:B------:R-:W4:Y:S02]  /*a990*/  @!P1 SYNCS.PHASECHK.TRANS64 P1, [R17+URZ+0x410], R3 ;  /* 0x00041003110095a7 */ /* 0x000f2400080210ff */
[----:B----4-:R-:W-:Y:S05]  /*a9a0*/  @!P1 BRA `(.L_x_147) ;  /* 0xfffffffc00f09947 */ /* 0x010fea000383ffff */
[----:B------:R-:W-:Y:S05]  /*a9b0*/  BRA `(.L_x_146) ;  /* 0xffffffd0009c7947 */ /* 0x000fea000383ffff */
        .weak           $__internal_0_$__cuda_sm10x_tcgen05_guardrail_trap_col_being_dealloced_not_returned_by_alloc
        .type           $__internal_0_$__cuda_sm10x_tcgen05_guardrail_trap_col_being_dealloced_not_returned_by_alloc,@function
        .size           $__internal_0_$__cuda_sm10x_tcgen05_guardrail_trap_col_being_dealloced_not_returned_by_alloc,($__internal_1_$__cuda_sm10x_tcgen05_guardrail_trap_phase_invalid_during_alloc - $__internal_0_$__cuda_sm10x_tcgen05_guardrail_trap_col_being_dealloced_not_returned_by_alloc)
$__internal_0_$__cuda_sm10x_tcgen05_guardrail_trap_col_being_dealloced_not_returned_by_alloc:
[----:B------:R-:W-:Y:S05]  /*a9c0*/  BPT.TRAP 0x1 ;  /* 0x000000040000795c */ /* 0x000fea0000300000 */
[----:B------:R-:W-:-:S04]  /*a9d0*/  HFMA2 R3, -RZ, RZ, 0, 0 ;  /* 0x00000000ff037431 */ /* 0x000fc800000001ff */
[----:B------:R-:W-:Y:S05]  /*a9e0*/  RET.REL.NODEC R2 `(_ZN7cutlass13device_kernelINS_4gemm6kernel13GemmUniversalIN4cute5tupleIJiiiiEEENS1_10collective13CollectiveMmaINS1_35MainloopSm100TmaUmmaWarpSpecializedILi60ELi2ELi4ENS5_IJNS4_1CILi1EEESB_SB_EEEEENS5_IJNSA_ILi64EEENSA_ILi48EEENSA_ILi16EEEEEENS_10bfloat16_tENS5_IJlSB_lEEESI_SJ_NS4_8TiledMMAINS4_8MMA_AtomIJNS4_20SM100_MMA_F16BF16_SSISI_SI_fLi64ELi48ELNS4_4UMMA5MajorE0ELSO_0ELNSN_7ScaleInE0ELSP_0EEEEEENS4_6LayoutISC_NS5_IJNSA_ILi0EEEST_ST_EEEEENS5_IJNS4_10UnderscoreESW_SW_EEEEENS4_13SM90_TMA_LOADENS4_14ComposedLayoutINS4_7SwizzleILi1ELi4ELi3EEENS4_18smem_ptr_flag_bitsILi16EEENSS_INS5_IJNSA_ILi8EEESG_EEENS5_IJSG_SB_EEEEEEEvNS4_8identityESZ_S19_vS1A_EENS_8epilogue10collective18CollectiveEpilogueINS1C_23Sm100TmaWarpSpecializedILi2ELi1ELi24ELb1ELb0EEEJSH_NS5_IJNSS_ISE_SB_EENSS_ISF_SB_EEEEESI_SJ_SI_SJ_NS1C_6fusion15FusionCallbacksIS1G_NS1K_17LinearCombinationISI_fSI_fLNS_15FloatRoundStyleE2EEESH_S1J_JEEENS4_5SM1004TMEM4LOAD26SM100_TMEM_LOAD_16dp256b2xESZ_S19_NS4_17SM75_U32x4_LDSM_NENS4_14SM90_TMA_STOREES19_NS4_17SM90_U32x4_STSM_NENS4_39AutoVectorizingCopyWithAssumedAlignmentILi128EEEEEEvvEEEEvNT_6ParamsE) ;  /* 0xffffff5402847950 */ /* 0x000fea0003c3ffff */
        .weak           $__internal_1_$__cuda_sm10x_tcgen05_guardrail_trap_phase_invalid_during_alloc
        .type           $__internal_1_$__cuda_sm10x_tcgen05_guardrail_trap_phase_invalid_during_alloc,@function
        .size           $__internal_1_$__cuda_sm10x_tcgen05_guardrail_trap_phase_invalid_during_alloc,($__internal_2_$__cuda_sm10x_tcgen05_guardrail_trap_unallocated_columns_being_dealloced - $__internal_1_$__cuda_sm10x_tcgen05_guardrail_trap_phase_invalid_during_alloc)
$__internal_1_$__cuda_sm10x_tcgen05_guardrail_trap_phase_invalid_during_alloc:
[----:B------:R-:W-:Y:S05]  /*a9f0*/  BPT.TRAP 0x1 ;  /* 0x000000040000795c */ /* 0x000fea0000300000 */
[----:B------:R-:W-:-:S04]  /*aa00*/  MOV R3, 0x0 ;  /* 0x0000000000037802 */ /* 0x000fc80000000f00 */
[----:B------:R-:W-:Y:S05]  /*aa10*/  RET.REL.NODEC R2 `(_ZN7cutlass13device_kernelINS_4gemm6kernel13GemmUniversalIN4cute5tupleIJiiiiEEENS1_10collective13CollectiveMmaINS1_35MainloopSm100TmaUmmaWarpSpecializedILi60ELi2ELi4ENS5_IJNS4_1CILi1EEESB_SB_EEEEENS5_IJNSA_ILi64EEENSA_ILi48EEENSA_ILi16EEEEEENS_10bfloat16_tENS5_IJlSB_lEEESI_SJ_NS4_8TiledMMAINS4_8MMA_AtomIJNS4_20SM100_MMA_F16BF16_SSISI_SI_fLi64ELi48ELNS4_4UMMA5MajorE0ELSO_0ELNSN_7ScaleInE0ELSP_0EEEEEENS4_6LayoutISC_NS5_IJNSA_ILi0EEEST_ST_EEEEENS5_IJNS4_10UnderscoreESW_SW_EEEEENS4_13SM90_TMA_LOADENS4_14ComposedLayoutINS4_7SwizzleILi1ELi4ELi3EEENS4_18smem_ptr_flag_bitsILi16EEENSS_INS5_IJNSA_ILi8EEESG_EEENS5_IJSG_SB_EEEEEEEvNS4_8identityESZ_S19_vS1A_EENS_8epilogue10collective18CollectiveEpilogueINS1C_23Sm100TmaWarpSpecializedILi2ELi1ELi24ELb1ELb0EEEJSH_NS5_IJNSS_ISE_SB_EENSS_ISF_SB_EEEEESI_SJ_SI_SJ_NS1C_6fusion15FusionCallbacksIS1G_NS1K_17LinearCombinationISI_fSI_fLNS_15FloatRoundStyleE2EEESH_S1J_JEEENS4_5SM1004TMEM4LOAD26SM100_TMEM_LOAD_16dp256b2xESZ_S19_NS4_17SM75_U32x4_LDSM_NENS4_14SM90_TMA_STOREES19_NS4_17SM90_U32x4_STSM_NENS4_39AutoVectorizingCopyWithAssumedAlignmentILi128EEEEEEvvEEEEvNT_6ParamsE) ;  /* 0xffffff5402787950 */ /* 0x000fea0003c3ffff */
        .weak           $__internal_2_$__cuda_sm10x_tcgen05_guardrail_trap_unallocated_columns_being_dealloced
        .type           $__internal_2_$__cuda_sm10x_tcgen05_guardrail_trap_unallocated_columns_being_dealloced,@function
        .size           $__internal_2_$__cuda_sm10x_tcgen05_guardrail_trap_unallocated_columns_being_dealloced,(.L_x_308 - $__internal_2_$__cuda_sm10x_tcgen05_guardrail_trap_unallocated_columns_being_dealloced)
$__internal_2_$__cuda_sm10x_tcgen05_guardrail_trap_unallocated_columns_being_dealloced:
[----:B------:R-:W-:Y:S05]  /*aa20*/  BPT.TRAP 0x1 ;  /* 0x000000040000795c */ /* 0x000fea0000300000 */
[----:B------:R-:W-:-:S04]  /*aa30*/  HFMA2 R3, -RZ, RZ, 0, 0 ;  /* 0x00000000ff037431 */ /* 0x000fc800000001ff */
[----:B------:R-:W-:Y:S05]  /*aa40*/  RET.REL.NODEC R2 `(_ZN7cutlass13device_kernelINS_4gemm6kernel13GemmUniversalIN4cute5tupleIJiiiiEEENS1_10collective13CollectiveMmaINS1_35MainloopSm100TmaUmmaWarpSpecializedILi60ELi2ELi4ENS5_IJNS4_1CILi1EEESB_SB_EEEEENS5_IJNSA_ILi64EEENSA_ILi48EEENSA_ILi16EEEEEENS_10bfloat16_tENS5_IJlSB_lEEESI_SJ_NS4_8TiledMMAINS4_8MMA_AtomIJNS4_20SM100_MMA_F16BF16_SSISI_SI_fLi64ELi48ELNS4_4UMMA5MajorE0ELSO_0ELNSN_7ScaleInE0ELSP_0EEEEEENS4_6LayoutISC_NS5_IJNSA_ILi0EEEST_ST_EEEEENS5_IJNS4_10UnderscoreESW_SW_EEEEENS4_13SM90_TMA_LOADENS4_14ComposedLayoutINS4_7SwizzleILi1ELi4ELi3EEENS4_18smem_ptr_flag_bitsILi16EEENSS_INS5_IJNSA_ILi8EEESG_EEENS5_IJSG_SB_EEEEEEEvNS4_8identityESZ_S19_vS1A_EENS_8epilogue10collective18CollectiveEpilogueINS1C_23Sm100TmaWarpSpecializedILi2ELi1ELi24ELb1ELb0EEEJSH_NS5_IJNSS_ISE_SB_EENSS_ISF_SB_EEEEESI_SJ_SI_SJ_NS1C_6fusion15FusionCallbacksIS1G_NS1K_17LinearCombinationISI_fSI_fLNS_15FloatRoundStyleE2EEESH_S1J_JEEENS4_5SM1004TMEM4LOAD26SM100_TMEM_LOAD_16dp256b2xESZ_S19_NS4_17SM75_U32x4_LDSM_NENS4_14SM90_TMA_STOREES19_NS4_17SM90_U32x4_STSM_NENS4_39AutoVectorizingCopyWithAssumedAlignmentILi128EEEEEEvvEEEEvNT_6ParamsE) ;  /* 0xffffff54026c7950 */ /* 0x000fea0003c3ffff */
.L_x_307:
[----:B------:R-:W-:-:S00]  /*aa50*/  BRA `(.L_x_307) ;  /* 0xfffffffc00fc7947 */ /* 0x000fc0000383ffff */
[----:B------:R-:W-:-:S00]  /*aa60*/  NOP ;  /* 0x0000000000007918 */ /* 0x000fc00000000000 */
        /* <DEDUP_REMOVED lines=9> */
.L_x_308:


//--------------------- .nv.global.init           --------------------------
	.section	.nv.global.init,"aw",@progbits
.nv.global.init:
	.type		$str$27,@object
	.size		$str$27,($str$28 - $str$27)
$str$27:
        /*0000*/ 	.byte	0x28, 0x61, 0x64, 0x64, 0x72, 0x65, 0x73, 0x73, 0x20, 0x26, 0x20, 0x6d, 0x61, 0x73, 0x6b, 0x29
        /*0010*/ 	.byte	0x20, 0x3d, 0x3d, 0x20, 0x30, 0x00
	.type		$str$28,@object
	.size		$str$28,($str$26 - $str$28)
$str$28:
        /*0016*/ 	.byte	0x2f, 0x74, 0x6d, 0x70, 0x2f, 0x63, 0x75, 0x74, 0x6c, 0x61, 0x73, 0x73, 0x5f, 0x73, 0x77, 0x65
        /*0026*/ 	.byte	0x65, 0x70, 0x5f, 0x73, 0x72, 0x63, 0x2f, 0x69, 0x6e, 0x63, 0x6c, 0x75, 0x64, 0x65, 0x2f, 0x63
        /*0036*/ 	.byte	0x75, 0x74, 0x65, 0x2f, 0x70, 0x6f, 0x69, 0x6e, 0x74, 0x65, 0x72, 0x5f, 0x66, 0x6c, 0x61, 0x67
        /*0046*/ 	.byte	0x67, 0x65, 0x64, 0x2e, 0x68, 0x70, 0x70, 0x00
	.type		$str$26,@object
	.size		$str$26,($str$25 - $str$26)
$str$26:
        /*004e*/ 	.byte	0x2f, 0x74, 0x6d, 0x70, 0x2f, 0x63, 0x75, 0x74, 0x6c, 0x61, 0x73, 0x73, 0x5f, 0x73, 0x77, 0x65
        /*005e*/ 	.byte	0x65, 0x70, 0x5f, 0x73, 0x72, 0x63, 0x2f, 0x69, 0x6e, 0x63, 0x6c, 0x75, 0x64, 0x65, 0x2f, 0x63
        /*006e*/ 	.byte	0x75, 0x74, 0x65, 0x2f, 0x61, 0x74, 0x6f, 0x6d, 0x2f, 0x63, 0x6f, 0x70, 0x79, 0x5f, 0x74, 0x72
        /*007e*/ 	.byte	0x61, 0x69, 0x74, 0x73, 0x5f, 0x73, 0x6d, 0x31, 0x30, 0x30, 0x2e, 0x68, 0x70, 0x70, 0x00
	.type		$str$25,@object
	.size		$str$25,(__unnamed_1 - $str$25)
$str$25:
        /*008d*/ 	.byte	0x28, 0x28, 0x75, 0x69, 0x6e, 0x74, 0x33, 0x32, 0x5f, 0x74, 0x28, 0x74, 0x68, 0x72, 0x65, 0x61
        /*009d*/ 	.byte	0x64, 0x49, 0x64, 0x78, 0x2e, 0x78, 0x29, 0x20, 0x2f, 0x20, 0x33, 0x32, 0x29, 0x20, 0x25, 0x20
        /*00ad*/ 	.byte	0x34, 0x29, 0x20, 0x3d, 0x3d, 0x20, 0x28, 0x28, 0x28, 0x74, 0x6d, 0x65, 0x6d, 0x5f, 0x61, 0x64
        /*00bd*/ 	.byte	0x64, 0x72, 0x20, 0x3e, 0x3e, 0x20, 0x31, 0x36, 0x29, 0x20, 0x2f, 0x20, 0x33, 0x32, 0x29, 0x20
        /*00cd*/ 	.byte	0x25, 0x20, 0x34, 0x29, 0x00
	.type		__unnamed_1,@object
	.size		__unnamed_1,(__unnamed_2 - __unnamed_1)
__unnamed_1:
        /*00d2*/ 	.byte	0x61, 0x75, 0x74, 0x6f, 0x20, 0x63, 0x75, 0x74, 0x65, 0x3a, 0x3a, 0x61, 0x73, 0x5f, 0x70, 0x6f
        /* <DEDUP_REMOVED lines=24> */
        /*0262*/ 	.byte	0x43, 0x3c, 0x33, 0x30, 0x37, 0x32, 0x3e, 0x3e, 0x3e, 0x3e, 0x5d, 0x00
	.type		__unnamed_2,@object
	.size		__unnamed_2,(.L_2 - __unnamed_2)
__unnamed_2:
        /* <DEDUP_REMOVED lines=42> */
        /*050e*/ 	.byte	0x3e, 0x5d, 0x00
.L_2:


//--------------------- .nv.shared._ZN7cutlass13device_kernelINS_4gemm6kernel13GemmUniversalIN4cute5tupleIJiiiiEEENS1_10collective13CollectiveMmaINS1_35MainloopSm100TmaUmmaWarpSpecializedILi60ELi2ELi4ENS5_IJNS4_1CILi1EEESB_SB_EEEEENS5_IJNSA_ILi64EEENSA_ILi48EEENSA_ILi16EEEEEENS_10bfloat16_tENS5_IJlSB_lEEESI_SJ_NS4_8TiledMMAINS4_8MMA_AtomIJNS4_20SM100_MMA_F16BF16_SSISI_SI_fLi64ELi48ELNS4_4UMMA5MajorE0ELSO_0ELNSN_7ScaleInE0ELSP_0EEEEEENS4_6LayoutISC_NS5_IJNSA_ILi0EEEST_ST_EEEEENS5_IJNS4_10UnderscoreESW_SW_EEEEENS4_13SM90_TMA_LOADENS4_14ComposedLayoutINS4_7SwizzleILi1ELi4ELi3EEENS4_18smem_ptr_flag_bitsILi16EEENSS_INS5_IJNSA_ILi8EEESG_EEENS5_IJSG_SB_EEEEEEEvNS4_8identityESZ_S19_vS1A_EENS_8epilogue10collective18CollectiveEpilogueINS1C_23Sm100TmaWarpSpecializedILi2ELi1ELi24ELb1ELb0EEEJSH_NS5_IJNSS_ISE_SB_EENSS_ISF_SB_EEEEESI_SJ_SI_SJ_NS1C_6fusion15FusionCallbacksIS1G_NS1K_17LinearCombinationISI_fSI_fLNS_15FloatRoundStyleE2EEESH_S1J_JEEENS4_5SM1004TMEM4LOAD26SM100_TMEM_LOAD_16dp256b2xESZ_S19_NS4_17SM75_U32x4_LDSM_NENS4_14SM90_TMA_STOREES19_NS4_17SM90_U32x4_STSM_NENS4_39AutoVectorizingCopyWithAssumedAlignmentILi128EEEEEEvvEEEEvNT_6ParamsE --------------------------
	.section	.nv.shared._ZN7cutlass13device_kernelINS_4gemm6kernel13GemmUniversalIN4cute5tupleIJiiiiEEENS1_10collective13CollectiveMmaINS1_35MainloopSm100TmaUmmaWarpSpecializedILi60ELi2ELi4ENS5_IJNS4_1CILi1EEESB_SB_EEEEENS5_IJNSA_ILi64EEENSA_ILi48EEENSA_ILi16EEEEEENS_10bfloat16_tENS5_IJlSB_lEEESI_SJ_NS4_8TiledMMAINS4_8MMA_AtomIJNS4_20SM100_MMA_F16BF16_SSISI_SI_fLi64ELi48ELNS4_4UMMA5MajorE0ELSO_0ELNSN_7ScaleInE0ELSP_0EEEEEENS4_6LayoutISC_NS5_IJNSA_ILi0EEEST_ST_EEEEENS5_IJNS4_10UnderscoreESW_SW_EEEEENS4_13SM90_TMA_LOADENS4_14ComposedLayoutINS4_7SwizzleILi1ELi4ELi3EEENS4_18smem_ptr_flag_bitsILi16EEENSS_INS5_IJNSA_ILi8EEESG_EEENS5_IJSG_SB_EEEEEEEvNS4_8identityESZ_S19_vS1A_EENS_8epilogue10collective18CollectiveEpilogueINS1C_23Sm100TmaWarpSpecializedILi2ELi1ELi24ELb1ELb0EEEJSH_NS5_IJNSS_ISE_SB_EENSS_ISF_SB_EEEEESI_SJ_SI_SJ_NS1C_6fusion15FusionCallbacksIS1G_NS1K_17LinearCombinationISI_fSI_fLNS_15FloatRoundStyleE2EEESH_S1J_JEEENS4_5SM1004TMEM4LOAD26SM100_TMEM_LOAD_16dp256b2xESZ_S19_NS4_17SM75_U32x4_LDSM_NENS4_14SM90_TMA_STOREES19_NS4_17SM90_U32x4_STSM_NENS4_39AutoVectorizingCopyWithAssumedAlignmentILi128EEEEEEvvEEEEvNT_6ParamsE,"aw",@nobits
	.sectionflags	@""
	.align	16
	.zero		1024


//--------------------- .nv.shared.reserved.0     --------------------------
	.section	.nv.shared.reserved.0,"aw",@nobits
	.weak		__nv_reservedSMEM_offset_0_alias
	.size		__nv_reservedSMEM_offset_0_alias, 0, 64
	.other		__nv_reservedSMEM_offset_0_alias,@"STO_CUDA_RESERVED_SHARED STV_DEFAULT"
__nv_reservedSMEM_offset_0_alias:
	.zero		0
.nv.shared.reserved.0:
	.zero		64
	.weak		__nv_reservedSMEM_tcgen05_partition
	.type		__nv_reservedSMEM_tcgen05_partition,@object
	.size		__nv_reservedSMEM_tcgen05_partition,(.L_0 - __nv_reservedSMEM_tcgen05_partition)
__nv_reservedSMEM_tcgen05_partition:
	.zero		32
.L_0:


//--------------------- .nv.global                --------------------------
	.section	.nv.global,"aw",@nobits
.nv.global:
	.type		_ZN39_INTERNAL_f0bd16cd_4_k_cu_1c885c99_67224cute1_E,@object
	.size		_ZN39_INTERNAL_f0bd16cd_4_k_cu_1c885c99_67224cute1_E,(_ZN39_INTERNAL_f0bd16cd_4_k_cu_1c885c99_67224cuda3std3__45__cpo6cbeginE - _ZN39_INTERNAL_f0bd16cd_4_k_cu_1c885c99_67224cute1_E)
_ZN39_INTERNAL_f0bd16cd_4_k_cu_1c885c99_67224cute1_E:
	.zero		1
	.type		_ZN39_INTERNAL_f0bd16cd_4_k_cu_1c885c99_67224cuda3std3__45__cpo6cbeginE,@object
	.size		_ZN39_INTERNAL_f0bd16cd_4_k_cu_1c885c99_67224cuda3std3__45__cpo6cbeginE,(_ZN39_INTERNAL_f0bd16cd_4_k_cu_1c885c99_67224cuda3std3__48in_placeE - _ZN39_INTERNAL_f0bd16cd_4_k_cu_1c885c99_67224cuda3std3__45__cpo6cbeginE)
_ZN39_INTERNAL_f0bd16cd_4_k_cu_1c885c99_67224cuda3std3__45__cpo6cbeginE:
	.zero		1
	.type		_ZN39_INTERNAL_f0bd16cd_4_k_cu_1c885c99_67224cuda3std3__48in_placeE,@object
	.size		_ZN39_INTERNAL_f0bd16cd_4_k_cu_1c885c99_67224cuda3std3__48in_placeE,(_ZN39_INTERNAL_f0bd16cd_4_k_cu_1c885c99_67224cuda3std6ranges3__45__cpo9iter_moveE - _ZN39_INTERNAL_f0bd16cd_4_k_cu_1c885c99_67224cuda3std3__48in_placeE)
_ZN39_INTERNAL_f0bd16cd_4_k_cu_1c885c99_67224cuda3std3__48in_placeE:
	.zero		1
	.type		_ZN39_INTERNAL_f0bd16cd_4_k_cu_1c885c99_67224cuda3std6ranges3__45__cpo9iter_moveE,@object
	.size		_ZN39_INTERNAL_f0bd16cd_4_k_cu_1c885c99_67224cuda3std6ranges3__45__cpo9iter_moveE,(_ZN39_INTERNAL_f0bd16cd_4_k_cu_1c885c99_67224cuda3std3__45__cpo5beginE - _ZN39_INTERNAL_f0bd16cd_4_k_cu_1c885c99_67224cuda3std6ranges3__45__cpo9iter_moveE)
_ZN39_INTERNAL_f0bd16cd_4_k_cu_1c885c99_67224cuda3std6ranges3__45__cpo9iter_moveE:
	.zero		1
	.type		_ZN39_INTERNAL_f0bd16cd_4_k_cu_1c885c99_67224cuda3std3__45__cpo5beginE,@object
	.size		_ZN39_INTERNAL_f0bd16cd_4_k_cu_1c885c99_67224cuda3std3__45__cpo5beginE,(_ZN39_INTERNAL_f0bd16cd_4_k_cu_1c885c99_67224cuda3std3__441_GLOBAL__N__f0bd16cd_4_k_cu_1c885c99_67226ignoreE - _ZN39_INTERNAL_f0bd16cd_4_k_cu_1c885c99_67224cuda3std3__45__cpo5beginE)
_ZN39_INTERNAL_f0bd16cd_4_k_cu_1c885c99_67224cuda3std3__45__cpo5beginE:
	.zero		1
	.type		_ZN39_INTERNAL_f0bd16cd_4_k_cu_1c885c99_67224cuda3std3__441_GLOBAL__N__f0bd16cd_4_k_cu_1c885c99_67226ignoreE,@object
	.size		_ZN39_INTERNAL_f0bd16cd_4_k_cu_1c885c99_67224cuda3std3__441_GLOBAL__N__f0bd16cd_4_k_cu_1c885c99_67226ignoreE,(_ZN39_INTERNAL_f0bd16cd_4_k_cu_1c885c99_67224cute7productE - _ZN39_INTERNAL_f0bd16cd_4_k_cu_1c885c99_67224cuda3std3__441_GLOBAL__N__f0bd16cd_4_k_cu_1c885c99_67226ignoreE)
_ZN39_INTERNAL_f0bd16cd_4_k_cu_1c885c99_67224cuda3std3__441_GLOBAL__N__f0bd16cd_4_k_cu_1c885c99_67226ignoreE:
	.zero		1
	.type		_ZN39_INTERNAL_f0bd16cd_4_k_cu_1c885c99_67224cute7productE,@object
	.size		_ZN39_INTERNAL_f0bd16cd_4_k_cu_1c885c99_67224cute7productE,(_ZN39_INTERNAL_f0bd16cd_4_k_cu_1c885c99_67224cuda3std3__45__cpo3endE - _ZN39_INTERNAL_f0bd16cd_4_k_cu_1c885c99_67224cute7productE)
_ZN39_INTERNAL_f0bd16cd_4_k_cu_1c885c99_67224cute7productE:
	.zero		1
	.type		_ZN39_INTERNAL_f0bd16cd_4_k_cu_1c885c99_67224cuda3std3__45__cpo3endE,@object
	.size		_ZN39_INTERNAL_f0bd16cd_4_k_cu_1c885c99_67224cuda3std3__45__cpo3endE,(_ZN39_INTERNAL_f0bd16cd_4_k_cu_1c885c99_67224cuda3std3__419piecewise_constructE - _ZN39_INTERNAL_f0bd16cd_4_k_cu_1c885c99_67224cuda3std3__45__cpo3endE)
_ZN39_INTERNAL_f0bd16cd_4_k_cu_1c885c99_67224cuda3std3__45__cpo3endE:
	.zero		1
	.type		_ZN39_INTERNAL_f0bd16cd_4_k_cu_1c885c99_67224cuda3std3__419piecewise_constructE,@object
	.size		_ZN39_INTERNAL_f0bd16cd_4_k_cu_1c885c99_67224cuda3std3__419piecewise_constructE,(_ZN39_INTERNAL_f0bd16cd_4_k_cu_1c885c99_67224cuda3std3__45__cpo4cendE - _ZN39_INTERNAL_f0bd16cd_4_k_cu_1c885c99_67224cuda3std3__419piecewise_constructE)
_ZN39_INTERNAL_f0bd16cd_4_k_cu_1c885c99_67224cuda3std3__419piecewise_constructE:
	.zero		1
	.type		_ZN39_INTERNAL_f0bd16cd_4_k_cu_1c885c99_67224cuda3std3__45__cpo4cendE,@object
	.size		_ZN39_INTERNAL_f0bd16cd_4_k_cu_1c885c99_67224cuda3std3__45__cpo4cendE,(_ZN39_INTERNAL_f0bd16cd_4_k_cu_1c885c99_67224cuda3std6ranges3__45__cpo4swapE - _ZN39_INTERNAL_f0bd16cd_4_k_cu_1c885c99_67224cuda3std3__45__cpo4cendE)
_ZN39_INTERNAL_f0bd16cd_4_k_cu_1c885c99_67224cuda3std3__45__cpo4cendE:
	.zero		1
	.type		_ZN39_INTERNAL_f0bd16cd_4_k_cu_1c885c99_67224cuda3std6ranges3__45__cpo4swapE,@object
	.size		_ZN39_INTERNAL_f0bd16cd_4_k_cu_1c885c99_67224cuda3std6ranges3__45__cpo4swapE,(.L_10 - _ZN39_INTERNAL_f0bd16cd_4_k_cu_1c885c99_67224cuda3std6ranges3__45__cpo4swapE)
_ZN39_INTERNAL_f0bd16cd_4_k_cu_1c885c99_67224cuda3std6ranges3__45__cpo4swapE:
	.zero		1
.L_10:


//--------------------- .nv.constant0._ZN7cutlass13device_kernelINS_4gemm6kernel13GemmUniversalIN4cute5tupleIJiiiiEEENS1_10collective13CollectiveMmaINS1_35MainloopSm100TmaUmmaWarpSpecializedILi60ELi2ELi4ENS5_IJNS4_1CILi1EEESB_SB_EEEEENS5_IJNSA_ILi64EEENSA_ILi48EEENSA_ILi16EEEEEENS_10bfloat16_tENS5_IJlSB_lEEESI_SJ_NS4_8TiledMMAINS4_8MMA_AtomIJNS4_20SM100_MMA_F16BF16_SSISI_SI_fLi64ELi48ELNS4_4UMMA5MajorE0ELSO_0ELNSN_7ScaleInE0ELSP_0EEEEEENS4_6LayoutISC_NS5_IJNSA_ILi0EEEST_ST_EEEEENS5_IJNS4_10UnderscoreESW_SW_EEEEENS4_13SM90_TMA_LOADENS4_14ComposedLayoutINS4_7SwizzleILi1ELi4ELi3EEENS4_18smem_ptr_flag_bitsILi16EEENSS_INS5_IJNSA_ILi8EEESG_EEENS5_IJSG_SB_EEEEEEEvNS4_8identityESZ_S19_vS1A_EENS_8epilogue10collective18CollectiveEpilogueINS1C_23Sm100TmaWarpSpecializedILi2ELi1ELi24ELb1ELb0EEEJSH_NS5_IJNSS_ISE_SB_EENSS_ISF_SB_EEEEESI_SJ_SI_SJ_NS1C_6fusion15FusionCallbacksIS1G_NS1K_17LinearCombinationISI_fSI_fLNS_15FloatRoundStyleE2EEESH_S1J_JEEENS4_5SM1004TMEM4LOAD26SM100_TMEM_LOAD_16dp256b2xESZ_S19_NS4_17SM75_U32x4_LDSM_NENS4_14SM90_TMA_STOREES19_NS4_17SM90_U32x4_STSM_NENS4_39AutoVectorizingCopyWithAssumedAlignmentILi128EEEEEEvvEEEEvNT_6ParamsE --------------------------
	.section	.nv.constant0._ZN7cutlass13device_kernelINS_4gemm6kernel13GemmUniversalIN4cute5tupleIJiiiiEEENS1_10collective13CollectiveMmaINS1_35MainloopSm100TmaUmmaWarpSpecializedILi60ELi2ELi4ENS5_IJNS4_1CILi1EEESB_SB_EEEEENS5_IJNSA_ILi64EEENSA_ILi48EEENSA_ILi16EEEEEENS_10bfloat16_tENS5_IJlSB_lEEESI_SJ_NS4_8TiledMMAINS4_8MMA_AtomIJNS4_20SM100_MMA_F16BF16_SSISI_SI_fLi64ELi48ELNS4_4UMMA5MajorE0ELSO_0ELNSN_7ScaleInE0ELSP_0EEEEEENS4_6LayoutISC_NS5_IJNSA_ILi0EEEST_ST_EEEEENS5_IJNS4_10UnderscoreESW_SW_EEEEENS4_13SM90_TMA_LOADENS4_14ComposedLayoutINS4_7SwizzleILi1ELi4ELi3EEENS4_18smem_ptr_flag_bitsILi16EEENSS_INS5_IJNSA_ILi8EEESG_EEENS5_IJSG_SB_EEEEEEEvNS4_8identityESZ_S19_vS1A_EENS_8epilogue10collective18CollectiveEpilogueINS1C_23Sm100TmaWarpSpecializedILi2ELi1ELi24ELb1ELb0EEEJSH_NS5_IJNSS_ISE_SB_EENSS_ISF_SB_EEEEESI_SJ_SI_SJ_NS1C_6fusion15FusionCallbacksIS1G_NS1K_17LinearCombinationISI_fSI_fLNS_15FloatRoundStyleE2EEESH_S1J_JEEENS4_5SM1004TMEM4LOAD26SM100_TMEM_LOAD_16dp256b2xESZ_S19_NS4_17SM75_U32x4_LDSM_NENS4_14SM90_TMA_STOREES19_NS4_17SM90_U32x4_STSM_NENS4_39AutoVectorizingCopyWithAssumedAlignmentILi128EEEEEEvvEEEEvNT_6ParamsE,"a",@progbits
	.sectionflags	@""
	.align	4
.nv.constant0._ZN7cutlass13device_kernelINS_4gemm6kernel13GemmUniversalIN4cute5tupleIJiiiiEEENS1_10collective13CollectiveMmaINS1_35MainloopSm100TmaUmmaWarpSpecializedILi60ELi2ELi4ENS5_IJNS4_1CILi1EEESB_SB_EEEEENS5_IJNSA_ILi64EEENSA_ILi48EEENSA_ILi16EEEEEENS_10bfloat16_tENS5_IJlSB_lEEESI_SJ_NS4_8TiledMMAINS4_8MMA_AtomIJNS4_20SM100_MMA_F16BF16_SSISI_SI_fLi64ELi48ELNS4_4UMMA5MajorE0ELSO_0ELNSN_7ScaleInE0ELSP_0EEEEEENS4_6LayoutISC_NS5_IJNSA_ILi0EEEST_ST_EEEEENS5_IJNS4_10UnderscoreESW_SW_EEEEENS4_13SM90_TMA_LOADENS4_14ComposedLayoutINS4_7SwizzleILi1ELi4ELi3EEENS4_18smem_ptr_flag_bitsILi16EEENSS_INS5_IJNSA_ILi8EEESG_EEENS5_IJSG_SB_EEEEEEEvNS4_8identityESZ_S19_vS1A_EENS_8epilogue10collective18CollectiveEpilogueINS1C_23Sm100TmaWarpSpecializedILi2ELi1ELi24ELb1ELb0EEEJSH_NS5_IJNSS_ISE_SB_EENSS_ISF_SB_EEEEESI_SJ_SI_SJ_NS1C_6fusion15FusionCallbacksIS1G_NS1K_17LinearCombinationISI_fSI_fLNS_15FloatRoundStyleE2EEESH_S1J_JEEENS4_5SM1004TMEM4LOAD26SM100_TMEM_LOAD_16dp256b2xESZ_S19_NS4_17SM75_U32x4_LDSM_NENS4_14SM90_TMA_STOREES19_NS4_17SM90_U32x4_STSM_NENS4_39AutoVectorizingCopyWithAssumedAlignmentILi128EEEEEEvvEEEEvNT_6ParamsE:
	.zero		2944


//--------------------- SYMBOLS --------------------------

	.type		.nv.reservedSmem.offset0,@object
	.size		.nv.reservedSmem.offset0,0x4
	.type		.nv.reservedSmem.cap,@object
	.size		.nv.reservedSmem.cap,0x4
	.type		__assertfail,@function
